	.target	sm_90a

	.elftype	@"ET_EXEC"


//--------------------- .note.nv.tkinfo           --------------------------
	.section	.note.nv.tkinfo,"",@"SHT_NOTE"
	.sectionflags	@"SHF_NOTE_NV_TKINFO"
	.tkinfo
        /*0018*/ 	.word	0x00000002
        /*0030*/ 	.string	""
        /*0030*/ 	.string	"ptxas"
        /*0030*/ 	.string	"Cuda compilation tools, release 13.0, V13.0.88"
        /*0030*/ 	.string	"Build cuda_13.0.r13.0/compiler.36424714_0"
        /*0030*/ 	.string	"-arch sm_90a -m 64 "



//--------------------- .note.nv.cuinfo           --------------------------
	.section	.note.nv.cuinfo,"",@"SHT_NOTE"
	.sectionflags	@"SHF_NOTE_NV_CUINFO"
        /*0018*/ 	.short	0x0002
        /*001a*/ 	.short	0x005a
        /*001c*/ 	.short	0x0082
	.zero		2


//--------------------- .nv.info                  --------------------------
	.section	.nv.info,"",@"SHT_CUDA_INFO"
	.align	4


	//----- nvinfo : EIATTR_REGCOUNT
	.align		4
        /*0000*/ 	.byte	0x04, 0x2f
        /*0002*/ 	.short	(.L_12 - .L_11)
	.align		4
.L_11:
        /*0004*/ 	.word	index@(_ZN7cutlass13device_kernelINS_4gemm6kernel13GemmUniversalIN4cute5tupleIJiiiiEEENS1_10collective13CollectiveMmaINS1_37MainloopSm90TmaGmmaWarpSpecializedFP8ILi14ENS5_IJNS4_1CILi4EEENSA_ILi1EEESC_EEENS1_35KernelTmaWarpSpecializedCooperativeEEENS5_IJNSA_ILi256EEESG_NSA_ILi32EEEEEENS_12float_e5m2_tENS5_IJlSC_lEEESJ_SK_NS4_8TiledMMAINS4_8MMA_AtomIJNS4_4SM904GMMA31MMA_64x256x32_F32E5M2E5M2_SS_TNILNSO_7ScaleInE1ELSQ_1EEEEEENS4_6LayoutINS5_IJNSA_ILi2EEESC_SC_EEENS5_IJSC_NSA_ILi0EEESW_EEEEENS5_IJNS4_10UnderscoreESZ_SZ_EEEEENS4_13SM90_TMA_LOADENS4_14ComposedLayoutINS4_7SwizzleILi1ELi4ELi3EEENS4_18smem_ptr_flag_bitsILi8EEENST_INS5_IJNSA_ILi8EEESH_EEENS5_IJSH_SC_EEEEEEEvNS4_8identityENS4_23SM90_TMA_LOAD_MULTICASTES1C_vS1D_EENS_8epilogue10collective6detail29Sm90TmaWarpSpecializedAdapterINS1H_15DefaultEpilogueISJ_SK_SK_NS1G_6thread17LinearCombinationISJ_Li1EffLNS1L_9ScaleType4KindE0ELNS_15FloatRoundStyleE2ESJ_EENS1_15EpilogueDefaultEEEEEvvEEEEvNT_6ParamsE)
        /*0008*/ 	.word	0x000000a8


	//----- nvinfo : EIATTR_FRAME_SIZE
	.align		4
.L_12:
        /*000c*/ 	.byte	0x04, 0x11
        /*000e*/ 	.short	(.L_14 - .L_13)
	.align		4
.L_13:
        /*0010*/ 	.word	index@(_ZN7cutlass13device_kernelINS_4gemm6kernel13GemmUniversalIN4cute5tupleIJiiiiEEENS1_10collective13CollectiveMmaINS1_37MainloopSm90TmaGmmaWarpSpecializedFP8ILi14ENS5_IJNS4_1CILi4EEENSA_ILi1EEESC_EEENS1_35KernelTmaWarpSpecializedCooperativeEEENS5_IJNSA_ILi256EEESG_NSA_ILi32EEEEEENS_12float_e5m2_tENS5_IJlSC_lEEESJ_SK_NS4_8TiledMMAINS4_8MMA_AtomIJNS4_4SM904GMMA31MMA_64x256x32_F32E5M2E5M2_SS_TNILNSO_7ScaleInE1ELSQ_1EEEEEENS4_6LayoutINS5_IJNSA_ILi2EEESC_SC_EEENS5_IJSC_NSA_ILi0EEESW_EEEEENS5_IJNS4_10UnderscoreESZ_SZ_EEEEENS4_13SM90_TMA_LOADENS4_14ComposedLayoutINS4_7SwizzleILi1ELi4ELi3EEENS4_18smem_ptr_flag_bitsILi8EEENST_INS5_IJNSA_ILi8EEESH_EEENS5_IJSH_SC_EEEEEEEvNS4_8identityENS4_23SM90_TMA_LOAD_MULTICASTES1C_vS1D_EENS_8epilogue10collective6detail29Sm90TmaWarpSpecializedAdapterINS1H_15DefaultEpilogueISJ_SK_SK_NS1G_6thread17LinearCombinationISJ_Li1EffLNS1L_9ScaleType4KindE0ELNS_15FloatRoundStyleE2ESJ_EENS1_15EpilogueDefaultEEEEEvvEEEEvNT_6ParamsE)
        /*0014*/ 	.word	0x00000678


	//----- nvinfo : EIATTR_MIN_STACK_SIZE
	.align		4
.L_14:
        /*0018*/ 	.byte	0x04, 0x12
        /*001a*/ 	.short	(.L_16 - .L_15)
	.align		4
.L_15:
        /*001c*/ 	.word	index@(_ZN7cutlass13device_kernelINS_4gemm6kernel13GemmUniversalIN4cute5tupleIJiiiiEEENS1_10collective13CollectiveMmaINS1_37MainloopSm90TmaGmmaWarpSpecializedFP8ILi14ENS5_IJNS4_1CILi4EEENSA_ILi1EEESC_EEENS1_35KernelTmaWarpSpecializedCooperativeEEENS5_IJNSA_ILi256EEESG_NSA_ILi32EEEEEENS_12float_e5m2_tENS5_IJlSC_lEEESJ_SK_NS4_8TiledMMAINS4_8MMA_AtomIJNS4_4SM904GMMA31MMA_64x256x32_F32E5M2E5M2_SS_TNILNSO_7ScaleInE1ELSQ_1EEEEEENS4_6LayoutINS5_IJNSA_ILi2EEESC_SC_EEENS5_IJSC_NSA_ILi0EEESW_EEEEENS5_IJNS4_10UnderscoreESZ_SZ_EEEEENS4_13SM90_TMA_LOADENS4_14ComposedLayoutINS4_7SwizzleILi1ELi4ELi3EEENS4_18smem_ptr_flag_bitsILi8EEENST_INS5_IJNSA_ILi8EEESH_EEENS5_IJSH_SC_EEEEEEEvNS4_8identityENS4_23SM90_TMA_LOAD_MULTICASTES1C_vS1D_EENS_8epilogue10collective6detail29Sm90TmaWarpSpecializedAdapterINS1H_15DefaultEpilogueISJ_SK_SK_NS1G_6thread17LinearCombinationISJ_Li1EffLNS1L_9ScaleType4KindE0ELNS_15FloatRoundStyleE2ESJ_EENS1_15EpilogueDefaultEEEEEvvEEEEvNT_6ParamsE)
        /*0020*/ 	.word	0x00000678
.L_16:


//--------------------- .nv.compat                --------------------------
	.section	.nv.compat,"",@"SHT_CUDA_COMPAT_INFO"
	.align	4
        /*0000*/ 	.byte	0x02, 0x09, 0x01, 0x00, 0x02, 0x02, 0x04, 0x00, 0x02, 0x05, 0x05, 0x00, 0x03, 0x07, 0x01, 0x01
        /*0010*/ 	.byte	0x02, 0x03, 0x01, 0x00, 0x02, 0x06, 0x01, 0x00, 0x04, 0x0b, 0x08, 0x00, 0x00, 0x00, 0x00, 0x00
        /*0020*/ 	.byte	0x00, 0x00, 0x00, 0x00


//--------------------- .nv.info._ZN7cutlass13device_kernelINS_4gemm6kernel13GemmUniversalIN4cute5tupleIJiiiiEEENS1_10collective13CollectiveMmaINS1_37MainloopSm90TmaGmmaWarpSpecializedFP8ILi14ENS5_IJNS4_1CILi4EEENSA_ILi1EEESC_EEENS1_35KernelTmaWarpSpecializedCooperativeEEENS5_IJNSA_ILi256EEESG_NSA_ILi32EEEEEENS_12float_e5m2_tENS5_IJlSC_lEEESJ_SK_NS4_8TiledMMAINS4_8MMA_AtomIJNS4_4SM904GMMA31MMA_64x256x32_F32E5M2E5M2_SS_TNILNSO_7ScaleInE1ELSQ_1EEEEEENS4_6LayoutINS5_IJNSA_ILi2EEESC_SC_EEENS5_IJSC_NSA_ILi0EEESW_EEEEENS5_IJNS4_10UnderscoreESZ_SZ_EEEEENS4_13SM90_TMA_LOADENS4_14ComposedLayoutINS4_7SwizzleILi1ELi4ELi3EEENS4_18smem_ptr_flag_bitsILi8EEENST_INS5_IJNSA_ILi8EEESH_EEENS5_IJSH_SC_EEEEEEEvNS4_8identityENS4_23SM90_TMA_LOAD_MULTICASTES1C_vS1D_EENS_8epilogue10collective6detail29Sm90TmaWarpSpecializedAdapterINS1H_15DefaultEpilogueISJ_SK_SK_NS1G_6thread17LinearCombinationISJ_Li1EffLNS1L_9ScaleType4KindE0ELNS_15FloatRoundStyleE2ESJ_EENS1_15EpilogueDefaultEEEEEvvEEEEvNT_6ParamsE --------------------------
	.section	.nv.info._ZN7cutlass13device_kernelINS_4gemm6kernel13GemmUniversalIN4cute5tupleIJiiiiEEENS1_10collective13CollectiveMmaINS1_37MainloopSm90TmaGmmaWarpSpecializedFP8ILi14ENS5_IJNS4_1CILi4EEENSA_ILi1EEESC_EEENS1_35KernelTmaWarpSpecializedCooperativeEEENS5_IJNSA_ILi256EEESG_NSA_ILi32EEEEEENS_12float_e5m2_tENS5_IJlSC_lEEESJ_SK_NS4_8TiledMMAINS4_8MMA_AtomIJNS4_4SM904GMMA31MMA_64x256x32_F32E5M2E5M2_SS_TNILNSO_7ScaleInE1ELSQ_1EEEEEENS4_6LayoutINS5_IJNSA_ILi2EEESC_SC_EEENS5_IJSC_NSA_ILi0EEESW_EEEEENS5_IJNS4_10UnderscoreESZ_SZ_EEEEENS4_13SM90_TMA_LOADENS4_14ComposedLayoutINS4_7SwizzleILi1ELi4ELi3EEENS4_18smem_ptr_flag_bitsILi8EEENST_INS5_IJNSA_ILi8EEESH_EEENS5_IJSH_SC_EEEEEEEvNS4_8identityENS4_23SM90_TMA_LOAD_MULTICASTES1C_vS1D_EENS_8epilogue10collective6detail29Sm90TmaWarpSpecializedAdapterINS1H_15DefaultEpilogueISJ_SK_SK_NS1G_6thread17LinearCombinationISJ_Li1EffLNS1L_9ScaleType4KindE0ELNS_15FloatRoundStyleE2ESJ_EENS1_15EpilogueDefaultEEEEEvvEEEEvNT_6ParamsE,"",@"SHT_CUDA_INFO"
	.sectionflags	@""
	.align	4


	//----- nvinfo : EIATTR_CUDA_API_VERSION
	.align		4
        /*0000*/ 	.byte	0x04, 0x37
        /*0002*/ 	.short	(.L_18 - .L_17)
.L_17:
        /*0004*/ 	.word	0x00000082


	//----- nvinfo : EIATTR_KPARAM_INFO
	.align		4
.L_18:
        /*0008*/ 	.byte	0x04, 0x17
        /*000a*/ 	.short	(.L_20 - .L_19)
.L_19:
        /*000c*/ 	.word	0x00000000
        /*0010*/ 	.short	0x0000
        /*0012*/ 	.short	0x0070
        /*0014*/ 	.byte	0x00, 0xf0, 0x01, 0x10


	//----- nvinfo : EIATTR_SPARSE_MMA_MASK
	.align		4
.L_20:
        /*0018*/ 	.byte	0x03, 0x50
        /*001a*/ 	.short	0x0000


	//----- nvinfo : EIATTR_MAXREG_COUNT
	.align		4
        /*001c*/ 	.byte	0x03, 0x1b
        /*001e*/ 	.short	0x00a8


	//----- nvinfo : EIATTR_NUM_BARRIERS
	.align		4
        /*0020*/ 	.byte	0x02, 0x4c
        /*0022*/ 	.byte	0x01
	.zero		1


	//----- nvinfo : EIATTR_ANNOTATIONS
	.align		4
        /*0024*/ 	.byte	0x04, 0x55
        /*0026*/ 	.short	(.L_22 - .L_21)


	//   ....[0]....
.L_21:
        /*0028*/ 	.word	0x00000001
        /*002c*/ 	.byte	0xa0, 0x08, 0x00, 0x00, 0x01, 0x00, 0x00, 0x00, 0x90, 0x09, 0x00, 0x00, 0x01, 0x00, 0x00, 0x00
        /* <DEDUP_REMOVED lines=1356> */
        /*54fc*/ 	.byte	0x70, 0x3d, 0x02, 0x00


	//----- nvinfo : EIATTR_MERCURY_ISA_VERSION
	.align		4
.L_22:
        /*5500*/ 	.byte	0x03, 0x5f
        /*5502*/ 	.short	0x0101


	//----- nvinfo : EIATTR_INT_WARP_WIDE_INSTR_OFFSETS
	.align		4
        /*5504*/ 	.byte	0x04, 0x31
        /*5506*/ 	.short	(.L_24 - .L_23)


	//   ....[0]....
.L_23:
        /*5508*/ 	.word	0x000006e0


	//   ....[1]....
        /*550c*/ 	.word	0x000006f0


	//   ....[2]....
        /*5510*/ 	.word	0x00000870


	//----- nvinfo : EIATTR_COOP_GROUP_MASK_REGIDS
	.align		4
.L_24:
        /*5514*/ 	.byte	0x04, 0x29
        /*5516*/ 	.short	(.L_26 - .L_25)


	//   ....[0]....
.L_25:
        /*5518*/ 	.word	0xffffffff


	//   ....[1]....
        /*551c*/ 	.word	0xffffffff


	//   ....[2]....
        /*5520*/ 	.word	0xffffffff


	//   ....[3]....
        /*5524*/ 	.word	0xffffffff


	//   ....[4]....
        /*5528*/ 	.word	0xffffffff


	//   ....[5]....
        /*552c*/ 	.word	0xffffffff


	//----- nvinfo : EIATTR_COOP_GROUP_INSTR_OFFSETS
	.align		4
.L_26:
        /*5530*/ 	.byte	0x04, 0x28
        /*5532*/ 	.short	(.L_28 - .L_27)


	//   ....[0]....
.L_27:
        /*5534*/ 	.word	0x00000070


	//   ....[1]....
        /*5538*/ 	.word	0x00000080


	//   ....[2]....
        /*553c*/ 	.word	0x000001a0


	//   ....[3]....
        /*5540*/ 	.word	0x00000540


	//   ....[4]....
        /*5544*/ 	.word	0x000009d0


	//   ....[5]....
        /*5548*/ 	.word	0x00002b10


	//----- nvinfo : EIATTR_REG_RECONFIG
	.align		4
.L_28:
        /*554c*/ 	.byte	0x01, 0x54
	.zero		2


	//----- nvinfo : EIATTR_MBARRIER_INSTR_OFFSETS
	.align		4
        /*5550*/ 	.byte	0x04, 0x39
        /*5552*/ 	.short	(.L_30 - .L_29)


	//   ....[0]....
.L_29:
        /*5554*/ 	.word	0x00000360
        /*5558*/ 	.word	0x000000ff
        /*555c*/ 	.word	0x00000000
        /*5560*/ 	.short	0x0100
        /*5562*/ 	.byte	0x09
	.zero		1


	//   ....[1]....
        /*5564*/ 	.word	0x00000370
        /*5568*/ 	.word	0x000000ff
        /*556c*/ 	.word	0x00000070
        /*5570*/ 	.short	0x0100
        /*5572*/ 	.byte	0x09
	.zero		1


	//   ....[2]....
        /*5574*/ 	.word	0x00000380
        /*5578*/ 	.word	0x000000ff
        /*557c*/ 	.word	0x00000008
        /*5580*/ 	.short	0x0100
        /*5582*/ 	.byte	0x09
	.zero		1


	//   ....[3]....
        /*5584*/ 	.word	0x00000390
        /*5588*/ 	.word	0x000000ff
        /*558c*/ 	.word	0x00000078
        /*5590*/ 	.short	0x0100
        /*5592*/ 	.byte	0x09
	.zero		1


	//   ....[4]....
        /*5594*/ 	.word	0x000003a0
        /*5598*/ 	.word	0x000000ff
        /*559c*/ 	.word	0x00000010
        /*55a0*/ 	.short	0x0100
        /*55a2*/ 	.byte	0x09
	.zero		1


	//   ....[5]....
        /*55a4*/ 	.word	0x000003b0
        /*55a8*/ 	.word	0x000000ff
        /*55ac*/ 	.word	0x00000080
        /*55b0*/ 	.short	0x0100
        /*55b2*/ 	.byte	0x09
	.zero		1


	//   ....[6]....
        /*55b4*/ 	.word	0x000003c0
        /*55b8*/ 	.word	0x000000ff
        /*55bc*/ 	.word	0x00000018
        /*55c0*/ 	.short	0x0100
        /*55c2*/ 	.byte	0x09
	.zero		1


	//   ....[7]....
        /*55c4*/ 	.word	0x000003d0
        /*55c8*/ 	.word	0x000000ff
        /*55cc*/ 	.word	0x00000088
        /*55d0*/ 	.short	0x0100
        /*55d2*/ 	.byte	0x09
	.zero		1


	//   ....[8]....
        /*55d4*/ 	.word	0x000003e0
        /*55d8*/ 	.word	0x000000ff
        /*55dc*/ 	.word	0x00000020
        /*55e0*/ 	.short	0x0100
        /*55e2*/ 	.byte	0x09
	.zero		1


	//   ....[9]....
        /*55e4*/ 	.word	0x000003f0
        /*55e8*/ 	.word	0x000000ff
        /*55ec*/ 	.word	0x00000090
        /*55f0*/ 	.short	0x0100
        /*55f2*/ 	.byte	0x09
	.zero		1


	//   ....[10]....
        /*55f4*/ 	.word	0x00000400
        /*55f8*/ 	.word	0x000000ff
        /*55fc*/ 	.word	0x00000028
        /*5600*/ 	.short	0x0100
        /*5602*/ 	.byte	0x09
	.zero		1


	//   ....[11]....
        /*5604*/ 	.word	0x00000410
        /*5608*/ 	.word	0x000000ff
        /*560c*/ 	.word	0x00000098
        /*5610*/ 	.short	0x0100
        /*5612*/ 	.byte	0x09
	.zero		1


	//   ....[12]....
        /*5614*/ 	.word	0x00000420
        /*5618*/ 	.word	0x000000ff
        /*561c*/ 	.word	0x00000030
        /*5620*/ 	.short	0x0100
        /*5622*/ 	.byte	0x09
	.zero		1


	//   ....[13]....
        /*5624*/ 	.word	0x00000430
        /*5628*/ 	.word	0x000000ff
        /*562c*/ 	.word	0x000000a0
        /*5630*/ 	.short	0x0100
        /*5632*/ 	.byte	0x09
	.zero		1


	//   ....[14]....
        /*5634*/ 	.word	0x00000440
        /*5638*/ 	.word	0x000000ff
        /*563c*/ 	.word	0x00000038
        /*5640*/ 	.short	0x0100
        /*5642*/ 	.byte	0x09
	.zero		1


	//   ....[15]....
        /*5644*/ 	.word	0x00000450
        /*5648*/ 	.word	0x000000ff
        /*564c*/ 	.word	0x000000a8
        /*5650*/ 	.short	0x0100
        /*5652*/ 	.byte	0x09
	.zero		1


	//   ....[16]....
        /*5654*/ 	.word	0x00000460
        /*5658*/ 	.word	0x000000ff
        /*565c*/ 	.word	0x00000040
        /*5660*/ 	.short	0x0100
        /*5662*/ 	.byte	0x09
	.zero		1


	//   ....[17]....
        /*5664*/ 	.word	0x00000470
        /*5668*/ 	.word	0x000000ff
        /*566c*/ 	.word	0x000000b0
        /*5670*/ 	.short	0x0100
        /*5672*/ 	.byte	0x09
	.zero		1


	//   ....[18]....
        /*5674*/ 	.word	0x00000480
        /*5678*/ 	.word	0x000000ff
        /*567c*/ 	.word	0x00000048
        /*5680*/ 	.short	0x0100
        /*5682*/ 	.byte	0x09
	.zero		1


	//   ....[19]....
        /*5684*/ 	.word	0x00000490
        /*5688*/ 	.word	0x000000ff
        /*568c*/ 	.word	0x000000b8
        /*5690*/ 	.short	0x0100
        /*5692*/ 	.byte	0x09
	.zero		1


	//   ....[20]....
        /*5694*/ 	.word	0x000004a0
        /*5698*/ 	.word	0x000000ff
        /*569c*/ 	.word	0x00000050
        /*56a0*/ 	.short	0x0100
        /*56a2*/ 	.byte	0x09
	.zero		1


	//   ....[21]....
        /*56a4*/ 	.word	0x000004b0
        /*56a8*/ 	.word	0x000000ff
        /*56ac*/ 	.word	0x000000c0
        /*56b0*/ 	.short	0x0100
        /*56b2*/ 	.byte	0x09
	.zero		1


	//   ....[22]....
        /*56b4*/ 	.word	0x000004c0
        /*56b8*/ 	.word	0x000000ff
        /*56bc*/ 	.word	0x00000058
        /*56c0*/ 	.short	0x0100
        /*56c2*/ 	.byte	0x09
	.zero		1


	//   ....[23]....
        /*56c4*/ 	.word	0x000004d0
        /*56c8*/ 	.word	0x000000ff
        /*56cc*/ 	.word	0x000000c8
        /*56d0*/ 	.short	0x0100
        /*56d2*/ 	.byte	0x09
	.zero		1


	//   ....[24]....
        /*56d4*/ 	.word	0x000004e0
        /*56d8*/ 	.word	0x000000ff
        /*56dc*/ 	.word	0x00000060
        /*56e0*/ 	.short	0x0100
        /*56e2*/ 	.byte	0x09
	.zero		1


	//   ....[25]....
        /*56e4*/ 	.word	0x000004f0
        /*56e8*/ 	.word	0x000000ff
        /*56ec*/ 	.word	0x000000d0
        /*56f0*/ 	.short	0x0100
        /*56f2*/ 	.byte	0x09
	.zero		1


	//   ....[26]....
        /*56f4*/ 	.word	0x00000500
        /*56f8*/ 	.word	0x000000ff
        /*56fc*/ 	.word	0x00000068
        /*5700*/ 	.short	0x0100
        /*5702*/ 	.byte	0x09
	.zero		1


	//   ....[27]....
        /*5704*/ 	.word	0x00000510
        /*5708*/ 	.word	0x000000ff
        /*570c*/ 	.word	0x000000d8
        /*5710*/ 	.short	0x0100
        /*5712*/ 	.byte	0x09
	.zero		1


	//   ....[28]....
        /*5714*/ 	.word	0x000008f0
        /*5718*/ 	.word	0x000000ff
        /*571c*/ 	.word	0x000000f0
        /*5720*/ 	.short	0x0100
        /*5722*/ 	.byte	0x06
	.zero		1


	//   ....[29]....
        /*5724*/ 	.word	0x00000950
        /*5728*/ 	.word	0x000000ff
        /*572c*/ 	.word	0x000000f8
        /*5730*/ 	.short	0x0100
        /*5732*/ 	.byte	0x06
	.zero		1


	//   ....[30]....
        /*5734*/ 	.word	0x00002f20
        /*5738*/ 	.word	0x000000ff
        /*573c*/ 	.word	0x00000000
        /*5740*/ 	.short	0x010a
        /*5742*/ 	.byte	0x07
	.zero		1


	//   ....[31]....
        /*5744*/ 	.word	0x00002f80
        /*5748*/ 	.word	0x000000ff
        /*574c*/ 	.word	0x00000000
        /*5750*/ 	.short	0x010a
        /*5752*/ 	.byte	0x07
	.zero		1


	//   ....[32]....
        /*5754*/ 	.word	0x00006740
        /*5758*/ 	.word	0x000000ff
        /*575c*/ 	.word	0x00000000
        /*5760*/ 	.short	0x010a
        /*5762*/ 	.byte	0x0f
	.zero		1


	//   ....[33]....
        /*5764*/ 	.word	0x00006780
        /*5768*/ 	.word	0x000000ff
        /*576c*/ 	.word	0x00000000
        /*5770*/ 	.short	0x010a
        /*5772*/ 	.byte	0x0f
	.zero		1


	//   ....[34]....
        /*5774*/ 	.word	0x0000b430
        /*5778*/ 	.word	0x00000003
        /*577c*/ 	.word	0x00000000
        /*5780*/ 	.short	0x0101
        /*5782*/ 	.byte	0x3f
	.zero		1


	//   ....[35]....
        /*5784*/ 	.word	0x0000ef40
        /*5788*/ 	.word	0x00000000
        /*578c*/ 	.word	0x00000000
        /*5790*/ 	.short	0x0101
        /*5792*/ 	.byte	0x3f
	.zero		1


	//   ....[36]....
        /*5794*/ 	.word	0x000229f0
        /*5798*/ 	.word	0x0000000c
        /*579c*/ 	.word	0x00000070
        /*57a0*/ 	.short	0x010a
        /*57a2*/ 	.byte	0x3f
	.zero		1


	//   ....[37]....
        /*57a4*/ 	.word	0x00022d50
        /*57a8*/ 	.word	0x00000002
        /*57ac*/ 	.word	0x000000f8
        /*57b0*/ 	.short	0x0101
        /*57b2*/ 	.byte	0x3f
	.zero		1


	//   ....[38]....
        /*57b4*/ 	.word	0x00023510
        /*57b8*/ 	.word	0x00000003
        /*57bc*/ 	.word	0x00000000
        /*57c0*/ 	.short	0x010a
        /*57c2*/ 	.byte	0x3f
	.zero		1


	//   ....[39]....
        /*57c4*/ 	.word	0x000235a0
        /*57c8*/ 	.word	0x00000003
        /*57cc*/ 	.word	0x00000000
        /*57d0*/ 	.short	0x010a
        /*57d2*/ 	.byte	0x3f
	.zero		1


	//   ....[40]....
        /*57d4*/ 	.word	0x00023630
        /*57d8*/ 	.word	0x00000003
        /*57dc*/ 	.word	0x00000000
        /*57e0*/ 	.short	0x010a
        /*57e2*/ 	.byte	0x3f
	.zero		1


	//   ....[41]....
        /*57e4*/ 	.word	0x000236c0
        /*57e8*/ 	.word	0x00000003
        /*57ec*/ 	.word	0x00000000
        /*57f0*/ 	.short	0x010a
        /*57f2*/ 	.byte	0x3f
	.zero		1


	//   ....[42]....
        /*57f4*/ 	.word	0x00023750
        /*57f8*/ 	.word	0x00000003
        /*57fc*/ 	.word	0x00000000
        /*5800*/ 	.short	0x010a
        /*5802*/ 	.byte	0x3f
	.zero		1


	//   ....[43]....
        /*5804*/ 	.word	0x000237e0
        /*5808*/ 	.word	0x00000003
        /*580c*/ 	.word	0x00000000
        /*5810*/ 	.short	0x010a
        /*5812*/ 	.byte	0x3f
	.zero		1


	//   ....[44]....
        /*5814*/ 	.word	0x00023870
        /*5818*/ 	.word	0x00000003
        /*581c*/ 	.word	0x00000000
        /*5820*/ 	.short	0x010a
        /*5822*/ 	.byte	0x3f
	.zero		1


	//   ....[45]....
        /*5824*/ 	.word	0x00023900
        /*5828*/ 	.word	0x00000003
        /*582c*/ 	.word	0x00000000
        /*5830*/ 	.short	0x010a
        /*5832*/ 	.byte	0x3f
	.zero		1


	//   ....[46]....
        /*5834*/ 	.word	0x00023990
        /*5838*/ 	.word	0x00000003
        /*583c*/ 	.word	0x00000000
        /*5840*/ 	.short	0x010a
        /*5842*/ 	.byte	0x3f
	.zero		1


	//   ....[47]....
        /*5844*/ 	.word	0x00023a20
        /*5848*/ 	.word	0x00000003
        /*584c*/ 	.word	0x00000000
        /*5850*/ 	.short	0x010a
        /*5852*/ 	.byte	0x3f
	.zero		1


	//   ....[48]....
        /*5854*/ 	.word	0x00023ab0
        /*5858*/ 	.word	0x00000003
        /*585c*/ 	.word	0x00000000
        /*5860*/ 	.short	0x010a
        /*5862*/ 	.byte	0x3f
	.zero		1


	//   ....[49]....
        /*5864*/ 	.word	0x00023b40
        /*5868*/ 	.word	0x00000003
        /*586c*/ 	.word	0x00000000
        /*5870*/ 	.short	0x010a
        /*5872*/ 	.byte	0x3f
	.zero		1


	//   ....[50]....
        /*5874*/ 	.word	0x00023bd0
        /*5878*/ 	.word	0x00000003
        /*587c*/ 	.word	0x00000000
        /*5880*/ 	.short	0x010a
        /*5882*/ 	.byte	0x3f
	.zero		1


	//   ....[51]....
        /*5884*/ 	.word	0x00023c60
        /*5888*/ 	.word	0x00000003
        /*588c*/ 	.word	0x00000000
        /*5890*/ 	.short	0x010a
        /*5892*/ 	.byte	0x3f
	.zero		1


	//   ....[52]....
        /*5894*/ 	.word	0x00023cd0
        /*5898*/ 	.word	0x00000003
        /*589c*/ 	.word	0x00000000
        /*58a0*/ 	.short	0x010a
        /*58a2*/ 	.byte	0x3f
	.zero		1


	//   ....[53]....
        /*58a4*/ 	.word	0x00023d40
        /*58a8*/ 	.word	0x00000000
        /*58ac*/ 	.word	0x00000000
        /*58b0*/ 	.short	0x010a
        /*58b2*/ 	.byte	0x3f
	.zero		1


	//   ....[54]....
        /*58b4*/ 	.word	0x00023e20
        /*58b8*/ 	.word	0x0000000c
        /*58bc*/ 	.word	0x00000070
        /*58c0*/ 	.short	0x010a
        /*58c2*/ 	.byte	0x3f
	.zero		1


	//   ....[55]....
        /*58c4*/ 	.word	0x00023ef0
        /*58c8*/ 	.word	0x00000003
        /*58cc*/ 	.word	0x00000000
        /*58d0*/ 	.short	0x010a
        /*58d2*/ 	.byte	0x3f
	.zero		1


	//   ....[56]....
        /*58d4*/ 	.word	0x00023f40
        /*58d8*/ 	.word	0x00000003
        /*58dc*/ 	.word	0x00000000
        /*58e0*/ 	.short	0x010a
        /*58e2*/ 	.byte	0x3f
	.zero		1


	//   ....[57]....
        /*58e4*/ 	.word	0x00023f90
        /*58e8*/ 	.word	0x00000003
        /*58ec*/ 	.word	0x00000000
        /*58f0*/ 	.short	0x010a
        /*58f2*/ 	.byte	0x3f
	.zero		1


	//   ....[58]....
        /*58f4*/ 	.word	0x00023fe0
        /*58f8*/ 	.word	0x00000003
        /*58fc*/ 	.word	0x00000000
        /*5900*/ 	.short	0x010a
        /*5902*/ 	.byte	0x3f
	.zero		1


	//   ....[59]....
        /*5904*/ 	.word	0x00024030
        /*5908*/ 	.word	0x00000003
        /*590c*/ 	.word	0x00000000
        /*5910*/ 	.short	0x010a
        /*5912*/ 	.byte	0x3f
	.zero		1


	//   ....[60]....
        /*5914*/ 	.word	0x00024080
        /*5918*/ 	.word	0x00000003
        /*591c*/ 	.word	0x00000000
        /*5920*/ 	.short	0x010a
        /*5922*/ 	.byte	0x3f
	.zero		1


	//   ....[61]....
        /*5924*/ 	.word	0x000240d0
        /*5928*/ 	.word	0x00000003
        /*592c*/ 	.word	0x00000000
        /*5930*/ 	.short	0x010a
        /*5932*/ 	.byte	0x3f
	.zero		1


	//   ....[62]....
        /*5934*/ 	.word	0x00024120
        /*5938*/ 	.word	0x00000003
        /*593c*/ 	.word	0x00000000
        /*5940*/ 	.short	0x010a
        /*5942*/ 	.byte	0x3f
	.zero		1


	//   ....[63]....
        /*5944*/ 	.word	0x00024170
        /*5948*/ 	.word	0x00000003
        /*594c*/ 	.word	0x00000000
        /*5950*/ 	.short	0x010a
        /*5952*/ 	.byte	0x3f
	.zero		1


	//   ....[64]....
        /*5954*/ 	.word	0x000241c0
        /*5958*/ 	.word	0x00000003
        /*595c*/ 	.word	0x00000000
        /*5960*/ 	.short	0x010a
        /*5962*/ 	.byte	0x3f
	.zero		1


	//   ....[65]....
        /*5964*/ 	.word	0x00024210
        /*5968*/ 	.word	0x00000003
        /*596c*/ 	.word	0x00000000
        /*5970*/ 	.short	0x010a
        /*5972*/ 	.byte	0x3f
	.zero		1


	//   ....[66]....
        /*5974*/ 	.word	0x00024260
        /*5978*/ 	.word	0x00000003
        /*597c*/ 	.word	0x00000000
        /*5980*/ 	.short	0x010a
        /*5982*/ 	.byte	0x3f
	.zero		1


	//   ....[67]....
        /*5984*/ 	.word	0x000242b0
        /*5988*/ 	.word	0x00000003
        /*598c*/ 	.word	0x00000000
        /*5990*/ 	.short	0x010a
        /*5992*/ 	.byte	0x3f
	.zero		1


	//----- nvinfo : EIATTR_NUM_MBARRIERS
	.align		4
.L_30:
        /*5994*/ 	.byte	0x03, 0x38
        /*5996*/ 	.short	0x001e


	//----- nvinfo : EIATTR_EXIT_INSTR_OFFSETS
	.align		4
        /*5998*/ 	.byte	0x04, 0x1c
        /*599a*/ 	.short	(.L_32 - .L_31)


	//   ....[0]....
.L_31:
        /*599c*/ 	.word	0x00000b60


	//   ....[1]....
        /*59a0*/ 	.word	0x00001400


	//   ....[2]....
        /*59a4*/ 	.word	0x000220e0


	//   ....[3]....
        /*59a8*/ 	.word	0x00022670


	//   ....[4]....
        /*59ac*/ 	.word	0x00023cb0


	//----- nvinfo : EIATTR_MAX_THREADS
	.align		4
.L_32:
        /*59b0*/ 	.byte	0x04, 0x05
        /*59b2*/ 	.short	(.L_34 - .L_33)
.L_33:
        /*59b4*/ 	.word	0x00000180
        /*59b8*/ 	.word	0x00000001
        /*59bc*/ 	.word	0x00000001


	//----- nvinfo : EIATTR_CRS_STACK_SIZE
	.align		4
.L_34:
        /*59c0*/ 	.byte	0x04, 0x1e
        /*59c2*/ 	.short	(.L_36 - .L_35)
.L_35:
        /*59c4*/ 	.word	0x00000000


	//----- nvinfo : EIATTR_CBANK_PARAM_SIZE
	.align		4
.L_36:
        /*59c8*/ 	.byte	0x03, 0x19
        /*59ca*/ 	.short	0x0470


	//----- nvinfo : EIATTR_PARAM_CBANK
	.align		4
        /*59cc*/ 	.byte	0x04, 0x0a
        /*59ce*/ 	.short	(.L_38 - .L_37)
	.align		4
.L_37:
        /*59d0*/ 	.word	index@(.nv.constant0._ZN7cutlass13device_kernelINS_4gemm6kernel13GemmUniversalIN4cute5tupleIJiiiiEEENS1_10collective13CollectiveMmaINS1_37MainloopSm90TmaGmmaWarpSpecializedFP8ILi14ENS5_IJNS4_1CILi4EEENSA_ILi1EEESC_EEENS1_35KernelTmaWarpSpecializedCooperativeEEENS5_IJNSA_ILi256EEESG_NSA_ILi32EEEEEENS_12float_e5m2_tENS5_IJlSC_lEEESJ_SK_NS4_8TiledMMAINS4_8MMA_AtomIJNS4_4SM904GMMA31MMA_64x256x32_F32E5M2E5M2_SS_TNILNSO_7ScaleInE1ELSQ_1EEEEEENS4_6LayoutINS5_IJNSA_ILi2EEESC_SC_EEENS5_IJSC_NSA_ILi0EEESW_EEEEENS5_IJNS4_10UnderscoreESZ_SZ_EEEEENS4_13SM90_TMA_LOADENS4_14ComposedLayoutINS4_7SwizzleILi1ELi4ELi3EEENS4_18smem_ptr_flag_bitsILi8EEENST_INS5_IJNSA_ILi8EEESH_EEENS5_IJSH_SC_EEEEEEEvNS4_8identityENS4_23SM90_TMA_LOAD_MULTICASTES1C_vS1D_EENS_8epilogue10collective6detail29Sm90TmaWarpSpecializedAdapterINS1H_15DefaultEpilogueISJ_SK_SK_NS1G_6thread17LinearCombinationISJ_Li1EffLNS1L_9ScaleType4KindE0ELNS_15FloatRoundStyleE2ESJ_EENS1_15EpilogueDefaultEEEEEvvEEEEvNT_6ParamsE)
        /*59d4*/ 	.short	0x0210
        /*59d6*/ 	.short	0x0470


	//----- nvinfo : EIATTR_SW_WAR
	.align		4
.L_38:
        /*59d8*/ 	.byte	0x04, 0x36
        /*59da*/ 	.short	(.L_40 - .L_39)
.L_39:
        /*59dc*/ 	.word	0x00000008
.L_40:


//--------------------- .nv.callgraph             --------------------------
	.section	.nv.callgraph,"",@"SHT_CUDA_CALLGRAPH"
	.align	4
	.sectionentsize	8
	.align		4
        /*0000*/ 	.word	0x00000000
	.align		4
        /*0004*/ 	.word	0xffffffff
	.align		4
        /*0008*/ 	.word	0x00000000
	.align		4
        /*000c*/ 	.word	0xfffffffe
	.align		4
        /*0010*/ 	.word	0x00000000
	.align		4
        /*0014*/ 	.word	0xfffffffd
	.align		4
        /*0018*/ 	.word	0x00000000
	.align		4
        /*001c*/ 	.word	0xfffffffc


//--------------------- .nv.constant4             --------------------------
	.section	.nv.constant4,"a",@progbits
	.align	8
	.align		8
.nv.constant4:
        /*0000*/ 	.dword	_ZN40_INTERNAL_45136958_4_k_cu_e091aa28_255884cuda3std3__45__cpo5beginE
	.align		8
        /*0008*/ 	.dword	_ZN40_INTERNAL_45136958_4_k_cu_e091aa28_255884cuda3std3__45__cpo3endE
	.align		8
        /*0010*/ 	.dword	_ZN40_INTERNAL_45136958_4_k_cu_e091aa28_255884cuda3std3__45__cpo6cbeginE
	.align		8
        /*0018*/ 	.dword	_ZN40_INTERNAL_45136958_4_k_cu_e091aa28_255884cuda3std3__45__cpo4cendE
	.align		8
        /*0020*/ 	.dword	_ZN40_INTERNAL_45136958_4_k_cu_e091aa28_255884cuda3std3__442_GLOBAL__N__45136958_4_k_cu_e091aa28_255886ignoreE
	.align		8
        /*0028*/ 	.dword	_ZN40_INTERNAL_45136958_4_k_cu_e091aa28_255884cuda3std3__419piecewise_constructE
	.align		8
        /*0030*/ 	.dword	_ZN40_INTERNAL_45136958_4_k_cu_e091aa28_255884cuda3std3__48in_placeE
	.align		8
        /*0038*/ 	.dword	_ZN40_INTERNAL_45136958_4_k_cu_e091aa28_255884cuda3std6ranges3__45__cpo4swapE
	.align		8
        /*0040*/ 	.dword	_ZN40_INTERNAL_45136958_4_k_cu_e091aa28_255884cuda3std6ranges3__45__cpo9iter_moveE
	.align		8
        /*0048*/ 	.dword	_ZN40_INTERNAL_45136958_4_k_cu_e091aa28_255884cute7productE
	.align		8
        /*0050*/ 	.dword	_ZN40_INTERNAL_45136958_4_k_cu_e091aa28_255884cute1_E


//--------------------- .text._ZN7cutlass13device_kernelINS_4gemm6kernel13GemmUniversalIN4cute5tupleIJiiiiEEENS1_10collective13CollectiveMmaINS1_37MainloopSm90TmaGmmaWarpSpecializedFP8ILi14ENS5_IJNS4_1CILi4EEENSA_ILi1EEESC_EEENS1_35KernelTmaWarpSpecializedCooperativeEEENS5_IJNSA_ILi256EEESG_NSA_ILi32EEEEEENS_12float_e5m2_tENS5_IJlSC_lEEESJ_SK_NS4_8TiledMMAINS4_8MMA_AtomIJNS4_4SM904GMMA31MMA_64x256x32_F32E5M2E5M2_SS_TNILNSO_7ScaleInE1ELSQ_1EEEEEENS4_6LayoutINS5_IJNSA_ILi2EEESC_SC_EEENS5_IJSC_NSA_ILi0EEESW_EEEEENS5_IJNS4_10UnderscoreESZ_SZ_EEEEENS4_13SM90_TMA_LOADENS4_14ComposedLayoutINS4_7SwizzleILi1ELi4ELi3EEENS4_18smem_ptr_flag_bitsILi8EEENST_INS5_IJNSA_ILi8EEESH_EEENS5_IJSH_SC_EEEEEEEvNS4_8identityENS4_23SM90_TMA_LOAD_MULTICASTES1C_vS1D_EENS_8epilogue10collective6detail29Sm90TmaWarpSpecializedAdapterINS1H_15DefaultEpilogueISJ_SK_SK_NS1G_6thread17LinearCombinationISJ_Li1EffLNS1L_9ScaleType4KindE0ELNS_15FloatRoundStyleE2ESJ_EENS1_15EpilogueDefaultEEEEEvvEEEEvNT_6ParamsE --------------------------
	.section	.text._ZN7cutlass13device_kernelINS_4gemm6kernel13GemmUniversalIN4cute5tupleIJiiiiEEENS1_10collective13CollectiveMmaINS1_37MainloopSm90TmaGmmaWarpSpecializedFP8ILi14ENS5_IJNS4_1CILi4EEENSA_ILi1EEESC_EEENS1_35KernelTmaWarpSpecializedCooperativeEEENS5_IJNSA_ILi256EEESG_NSA_ILi32EEEEEENS_12float_e5m2_tENS5_IJlSC_lEEESJ_SK_NS4_8TiledMMAINS4_8MMA_AtomIJNS4_4SM904GMMA31MMA_64x256x32_F32E5M2E5M2_SS_TNILNSO_7ScaleInE1ELSQ_1EEEEEENS4_6LayoutINS5_IJNSA_ILi2EEESC_SC_EEENS5_IJSC_NSA_ILi0EEESW_EEEEENS5_IJNS4_10UnderscoreESZ_SZ_EEEEENS4_13SM90_TMA_LOADENS4_14ComposedLayoutINS4_7SwizzleILi1ELi4ELi3EEENS4_18smem_ptr_flag_bitsILi8EEENST_INS5_IJNSA_ILi8EEESH_EEENS5_IJSH_SC_EEEEEEEvNS4_8identityENS4_23SM90_TMA_LOAD_MULTICASTES1C_vS1D_EENS_8epilogue10collective6detail29Sm90TmaWarpSpecializedAdapterINS1H_15DefaultEpilogueISJ_SK_SK_NS1G_6thread17LinearCombinationISJ_Li1EffLNS1L_9ScaleType4KindE0ELNS_15FloatRoundStyleE2ESJ_EENS1_15EpilogueDefaultEEEEEvvEEEEvNT_6ParamsE,"ax",@progbits
	.align	128
.text._ZN7cutlass13device_kernelINS_4gemm6kernel13GemmUniversalIN4cute5tupleIJiiiiEEENS1_10collective13CollectiveMmaINS1_37MainloopSm90TmaGmmaWarpSpecializedFP8ILi14ENS5_IJNS4_1CILi4EEENSA_ILi1EEESC_EEENS1_35KernelTmaWarpSpecializedCooperativeEEENS5_IJNSA_ILi256EEESG_NSA_ILi32EEEEEENS_12float_e5m2_tENS5_IJlSC_lEEESJ_SK_NS4_8TiledMMAINS4_8MMA_AtomIJNS4_4SM904GMMA31MMA_64x256x32_F32E5M2E5M2_SS_TNILNSO_7ScaleInE1ELSQ_1EEEEEENS4_6LayoutINS5_IJNSA_ILi2EEESC_SC_EEENS5_IJSC_NSA_ILi0EEESW_EEEEENS5_IJNS4_10UnderscoreESZ_SZ_EEEEENS4_13SM90_TMA_LOADENS4_14ComposedLayoutINS4_7SwizzleILi1ELi4ELi3EEENS4_18smem_ptr_flag_bitsILi8EEENST_INS5_IJNSA_ILi8EEESH_EEENS5_IJSH_SC_EEEEEEEvNS4_8identityENS4_23SM90_TMA_LOAD_MULTICASTES1C_vS1D_EENS_8epilogue10collective6detail29Sm90TmaWarpSpecializedAdapterINS1H_15DefaultEpilogueISJ_SK_SK_NS1G_6thread17LinearCombinationISJ_Li1EffLNS1L_9ScaleType4KindE0ELNS_15FloatRoundStyleE2ESJ_EENS1_15EpilogueDefaultEEEEEvvEEEEvNT_6ParamsE:
        .type           _ZN7cutlass13device_kernelINS_4gemm6kernel13GemmUniversalIN4cute5tupleIJiiiiEEENS1_10collective13CollectiveMmaINS1_37MainloopSm90TmaGmmaWarpSpecializedFP8ILi14ENS5_IJNS4_1CILi4EEENSA_ILi1EEESC_EEENS1_35KernelTmaWarpSpecializedCooperativeEEENS5_IJNSA_ILi256EEESG_NSA_ILi32EEEEEENS_12float_e5m2_tENS5_IJlSC_lEEESJ_SK_NS4_8TiledMMAINS4_8MMA_AtomIJNS4_4SM904GMMA31MMA_64x256x32_F32E5M2E5M2_SS_TNILNSO_7ScaleInE1ELSQ_1EEEEEENS4_6LayoutINS5_IJNSA_ILi2EEESC_SC_EEENS5_IJSC_NSA_ILi0EEESW_EEEEENS5_IJNS4_10UnderscoreESZ_SZ_EEEEENS4_13SM90_TMA_LOADENS4_14ComposedLayoutINS4_7SwizzleILi1ELi4ELi3EEENS4_18smem_ptr_flag_bitsILi8EEENST_INS5_IJNSA_ILi8EEESH_EEENS5_IJSH_SC_EEEEEEEvNS4_8identityENS4_23SM90_TMA_LOAD_MULTICASTES1C_vS1D_EENS_8epilogue10collective6detail29Sm90TmaWarpSpecializedAdapterINS1H_15DefaultEpilogueISJ_SK_SK_NS1G_6thread17LinearCombinationISJ_Li1EffLNS1L_9ScaleType4KindE0ELNS_15FloatRoundStyleE2ESJ_EENS1_15EpilogueDefaultEEEEEvvEEEEvNT_6ParamsE,@function
        .size           _ZN7cutlass13device_kernelINS_4gemm6kernel13GemmUniversalIN4cute5tupleIJiiiiEEENS1_10collective13CollectiveMmaINS1_37MainloopSm90TmaGmmaWarpSpecializedFP8ILi14ENS5_IJNS4_1CILi4EEENSA_ILi1EEESC_EEENS1_35KernelTmaWarpSpecializedCooperativeEEENS5_IJNSA_ILi256EEESG_NSA_ILi32EEEEEENS_12float_e5m2_tENS5_IJlSC_lEEESJ_SK_NS4_8TiledMMAINS4_8MMA_AtomIJNS4_4SM904GMMA31MMA_64x256x32_F32E5M2E5M2_SS_TNILNSO_7ScaleInE1ELSQ_1EEEEEENS4_6LayoutINS5_IJNSA_ILi2EEESC_SC_EEENS5_IJSC_NSA_ILi0EEESW_EEEEENS5_IJNS4_10UnderscoreESZ_SZ_EEEEENS4_13SM90_TMA_LOADENS4_14ComposedLayoutINS4_7SwizzleILi1ELi4ELi3EEENS4_18smem_ptr_flag_bitsILi8EEENST_INS5_IJNSA_ILi8EEESH_EEENS5_IJSH_SC_EEEEEEEvNS4_8identityENS4_23SM90_TMA_LOAD_MULTICASTES1C_vS1D_EENS_8epilogue10collective6detail29Sm90TmaWarpSpecializedAdapterINS1H_15DefaultEpilogueISJ_SK_SK_NS1G_6thread17LinearCombinationISJ_Li1EffLNS1L_9ScaleType4KindE0ELNS_15FloatRoundStyleE2ESJ_EENS1_15EpilogueDefaultEEEEEvvEEEEvNT_6ParamsE,(.L_x_611 - _ZN7cutlass13device_kernelINS_4gemm6kernel13GemmUniversalIN4cute5tupleIJiiiiEEENS1_10collective13CollectiveMmaINS1_37MainloopSm90TmaGmmaWarpSpecializedFP8ILi14ENS5_IJNS4_1CILi4EEENSA_ILi1EEESC_EEENS1_35KernelTmaWarpSpecializedCooperativeEEENS5_IJNSA_ILi256EEESG_NSA_ILi32EEEEEENS_12float_e5m2_tENS5_IJlSC_lEEESJ_SK_NS4_8TiledMMAINS4_8MMA_AtomIJNS4_4SM904GMMA31MMA_64x256x32_F32E5M2E5M2_SS_TNILNSO_7ScaleInE1ELSQ_1EEEEEENS4_6LayoutINS5_IJNSA_ILi2EEESC_SC_EEENS5_IJSC_NSA_ILi0EEESW_EEEEENS5_IJNS4_10UnderscoreESZ_SZ_EEEEENS4_13SM90_TMA_LOADENS4_14ComposedLayoutINS4_7SwizzleILi1ELi4ELi3EEENS4_18smem_ptr_flag_bitsILi8EEENST_INS5_IJNSA_ILi8EEESH_EEENS5_IJSH_SC_EEEEEEEvNS4_8identityENS4_23SM90_TMA_LOAD_MULTICASTES1C_vS1D_EENS_8epilogue10collective6detail29Sm90TmaWarpSpecializedAdapterINS1H_15DefaultEpilogueISJ_SK_SK_NS1G_6thread17LinearCombinationISJ_Li1EffLNS1L_9ScaleType4KindE0ELNS_15FloatRoundStyleE2ESJ_EENS1_15EpilogueDefaultEEEEEvvEEEEvNT_6ParamsE)
        .other          _ZN7cutlass13device_kernelINS_4gemm6kernel13GemmUniversalIN4cute5tupleIJiiiiEEENS1_10collective13CollectiveMmaINS1_37MainloopSm90TmaGmmaWarpSpecializedFP8ILi14ENS5_IJNS4_1CILi4EEENSA_ILi1EEESC_EEENS1_35KernelTmaWarpSpecializedCooperativeEEENS5_IJNSA_ILi256EEESG_NSA_ILi32EEEEEENS_12float_e5m2_tENS5_IJlSC_lEEESJ_SK_NS4_8TiledMMAINS4_8MMA_AtomIJNS4_4SM904GMMA31MMA_64x256x32_F32E5M2E5M2_SS_TNILNSO_7ScaleInE1ELSQ_1EEEEEENS4_6LayoutINS5_IJNSA_ILi2EEESC_SC_EEENS5_IJSC_NSA_ILi0EEESW_EEEEENS5_IJNS4_10UnderscoreESZ_SZ_EEEEENS4_13SM90_TMA_LOADENS4_14ComposedLayoutINS4_7SwizzleILi1ELi4ELi3EEENS4_18smem_ptr_flag_bitsILi8EEENST_INS5_IJNSA_ILi8EEESH_EEENS5_IJSH_SC_EEEEEEEvNS4_8identityENS4_23SM90_TMA_LOAD_MULTICASTES1C_vS1D_EENS_8epilogue10collective6detail29Sm90TmaWarpSpecializedAdapterINS1H_15DefaultEpilogueISJ_SK_SK_NS1G_6thread17LinearCombinationISJ_Li1EffLNS1L_9ScaleType4KindE0ELNS_15FloatRoundStyleE2ESJ_EENS1_15EpilogueDefaultEEEEEvvEEEEvNT_6ParamsE,@"STO_CUDA_ENTRY STV_DEFAULT"
_ZN7cutlass13device_kernelINS_4gemm6kernel13GemmUniversalIN4cute5tupleIJiiiiEEENS1_10collective13CollectiveMmaINS1_37MainloopSm90TmaGmmaWarpSpecializedFP8ILi14ENS5_IJNS4_1CILi4EEENSA_ILi1EEESC_EEENS1_35KernelTmaWarpSpecializedCooperativeEEENS5_IJNSA_ILi256EEESG_NSA_ILi32EEEEEENS_12float_e5m2_tENS5_IJlSC_lEEESJ_SK_NS4_8TiledMMAINS4_8MMA_AtomIJNS4_4SM904GMMA31MMA_64x256x32_F32E5M2E5M2_SS_TNILNSO_7ScaleInE1ELSQ_1EEEEEENS4_6LayoutINS5_IJNSA_ILi2EEESC_SC_EEENS5_IJSC_NSA_ILi0EEESW_EEEEENS5_IJNS4_10UnderscoreESZ_SZ_EEEEENS4_13SM90_TMA_LOADENS4_14ComposedLayoutINS4_7SwizzleILi1ELi4ELi3EEENS4_18smem_ptr_flag_bitsILi8EEENST_INS5_IJNSA_ILi8EEESH_EEENS5_IJSH_SC_EEEEEEEvNS4_8identityENS4_23SM90_TMA_LOAD_MULTICASTES1C_vS1D_EENS_8epilogue10collective6detail29Sm90TmaWarpSpecializedAdapterINS1H_15DefaultEpilogueISJ_SK_SK_NS1G_6thread17LinearCombinationISJ_Li1EffLNS1L_9ScaleType4KindE0ELNS_15FloatRoundStyleE2ESJ_EENS1_15EpilogueDefaultEEEEEvvEEEEvNT_6ParamsE:
[----:B------:R-:W0:Y:S02]  /*0000*/  LDC R1, c[0x0][0x28] ;  /* 0x00000a00ff017b82 */ /* 0x000e240000000800 */
[----:B0-----:R-:W-:Y:S01]  /*0010*/  VIADD R1, R1, 0xfffff988 ;  /* 0xfffff98801017836 */ /* 0x001fe20000000000 */
[----:B------:R-:W0:Y:S01]  /*0020*/  S2R R4, SR_TID.X ;  /* 0x0000000000047919 */ /* 0x000e220000002100 */
[----:B------:R-:W-:Y:S01]  /*0030*/  ELECT P0, URZ, PT ;  /* 0x00000000003f782f */ /* 0x000fe20003800000 */
[----:B------:R-:W-:Y:S01]  /*0040*/  BSSY B0, `(.L_x_0) ;  /* 0x0000015000007945 */ /* 0x000fe20003800000 */
[--C-:B0-----:R-:W-:Y:S02]  /*0050*/  SHF.R.U32.HI R0, RZ, 0x5, R4.reuse ;  /* 0x00000005ff007819 */ /* 0x101fe40000011604 */
[----:B------:R-:W-:-:S03]  /*0060*/  SHF.R.U32.HI R2, RZ, 0x7, R4 ;  /* 0x00000007ff027819 */ /* 0x000fc60000011604 */
[----:B------:R-:W0:Y:S04]  /*0070*/  SHFL.IDX PT, R3, R0, RZ, 0x1f ;  /* 0x00001fff00037589 */ /* 0x000e2800000e0000 */
[----:B------:R-:W1:Y:S01]  /*0080*/  SHFL.IDX PT, R2, R2, RZ, 0x1f ;  /* 0x00001fff02027589 */ /* 0x000e6200000e0000 */
[----:B0-----:R-:W-:Y:S02]  /*0090*/  R2UR UR4, R3 ;  /* 0x00000000030472ca */ /* 0x001fe400000e0000 */
[----:B-1----:R-:W-:-:S11]  /*00a0*/  R2UR UR6, R2 ;  /* 0x00000000020672ca */ /* 0x002fd600000e0000 */
[----:B------:R-:W-:Y:S02]  /*00b0*/  USHF.R.S32.HI UR5, URZ, 0x1f, UR4 ;  /* 0x0000001f3f057899 */ /* 0x000fe40008011404 */
[----:B------:R-:W-:Y:S02]  /*00c0*/  ISETP.NE.OR P0, PT, RZ, UR4, !P0 ;  /* 0x00000004ff007c0c */ /* 0x000fe4000c705670 */
[----:B------:R-:W-:-:S04]  /*00d0*/  ULEA.HI UR5, UR5, UR4, URZ, 0x2 ;  /* 0x0000000405057291 */ /* 0x000fc8000f8f103f */
[----:B------:R-:W-:-:S04]  /*00e0*/  ULOP3.LUT UR5, UR5, 0xfffffffc, URZ, 0xc0, !UPT ;  /* 0xfffffffc05057892 */ /* 0x000fc8000f8ec03f */
[----:B------:R-:W-:-:S03]  /*00f0*/  UIADD3 UR8, UR4, -UR5, URZ ;  /* 0x8000000504087290 */ /* 0x000fc6000fffe03f */
[----:B------:R-:W-:Y:S09]  /*0100*/  @P0 BRA `(.L_x_1) ;  /* 0x0000000000200947 */ /* 0x000ff20003800000 */
[----:B------:R-:W-:Y:S02]  /*0110*/  ULDC.64 UR4, c[0x0][0x198] ;  /* 0x0000660000047ab9 */ /* 0x000fe40000000a00 */
[----:B------:R-:W-:Y:S02]  /*0120*/  UIADD3 UR10, UP0, UR4, 0xf0, URZ ;  /* 0x000000f0040a7890 */ /* 0x000fe4000ff1e03f */
[----:B------:R-:W-:Y:S02]  /*0130*/  UIADD3 UR4, UP1, UR4, 0x1f0, URZ ;  /* 0x000001f004047890 */ /* 0x000fe4000ff3e03f */
[----:B------:R-:W-:Y:S02]  /*0140*/  UIADD3.X UR11, URZ, UR5, URZ, UP0, !UPT ;  /* 0x000000053f0b7290 */ /* 0x000fe400087fe43f */
[----:B------:R-:W-:-:S07]  /*0150*/  UIADD3.X UR5, URZ, UR5, URZ, UP1, !UPT ;  /* 0x000000053f057290 */ /* 0x000fce0008ffe43f */
[----:B------:R0:W-:Y:S02]  /*0160*/  UTMACCTL.PF [UR10] ;  /* 0x000000000a0079b9 */ /* 0x0001e40008040000 */
[----:B------:R0:W-:Y:S02]  /*0170*/  UTMACCTL.PF [UR4] ;  /* 0x00000000040079b9 */ /* 0x0001e40008040000 */
[----:B0-----:R-:W-:Y:S01]  /*0180*/  NOP ;  /* 0x0000000000007918 */ /* 0x001fe20000000000 */
.L_x_1:
[----:B------:R-:W-:Y:S05]  /*0190*/  BSYNC B0 ;  /* 0x0000000000007941 */ /* 0x000fea0003800000 */
.L_x_0:
[----:B------:R-:W0:Y:S01]  /*01a0*/  SHFL.IDX PT, R3, R0, RZ, 0x1f ;  /* 0x00001fff00037589 */ /* 0x000e2200000e0000 */
[----:B------:R-:W-:Y:S01]  /*01b0*/  UISETP.NE.AND UP0, UPT, UR8, 0x3, UPT ;  /* 0x000000030800788c */ /* 0x000fe2000bf05270 */
[----:B------:R-:W-:Y:S01]  /*01c0*/  SHF.R.S32.HI R2, RZ, 0x1f, R4 ;  /* 0x0000001fff027819 */ /* 0x000fe20000011404 */
[----:B------:R-:W-:Y:S02]  /*01d0*/  UIADD3 UR10, UR6, -0x1, URZ ;  /* 0xffffffff060a7890 */ /* 0x000fe4000fffe03f */
[----:B------:R-:W-:Y:S01]  /*01e0*/  ISETP.NE.AND P1, PT, RZ, UR6, PT ;  /* 0x00000006ff007c0c */ /* 0x000fe2000bf25270 */
[----:B------:R-:W-:Y:S01]  /*01f0*/  UISETP.EQ.OR UP0, UPT, UR8, URZ, !UP0 ;  /* 0x0000003f0800728c */ /* 0x000fe2000c702670 */
[----:B------:R-:W-:Y:S01]  /*0200*/  LEA.HI R2, R2, R4, RZ, 0x7 ;  /* 0x0000000402027211 */ /* 0x000fe200078f38ff */
[----:B------:R-:W-:Y:S02]  /*0210*/  UISETP.GE.U32.AND UP1, UPT, UR10, 0x2, UPT ;  /* 0x000000020a00788c */ /* 0x000fe4000bf26070 */
[----:B------:R-:W-:-:S04]  /*0220*/  UISETP.EQ.AND UP0, UPT, UR6, URZ, UP0 ;  /* 0x0000003f0600728c */ /* 0x000fc80008702270 */
[----:B------:R-:W-:-:S04]  /*0230*/  USEL UR13, URZ, 0x1, !UP0 ;  /* 0x000000013f0d7887 */ /* 0x000fc8000c000000 */
[----:B------:R-:W-:Y:S01]  /*0240*/  USEL UR13, UR13, 0x2, UP1 ;  /* 0x000000020d0d7887 */ /* 0x000fe20008800000 */
[----:B0-----:R-:W-:-:S13]  /*0250*/  ISETP.NE.AND P0, PT, R3, RZ, PT ;  /* 0x000000ff0300720c */ /* 0x001fda0003f05270 */
[----:B------:R-:W-:Y:S05]  /*0260*/  @P0 BRA `(.L_x_2) ;  /* 0x0000000000b40947 */ /* 0x000fea0003800000 */
[----:B------:R-:W-:Y:S01]  /*0270*/  ELECT P0, URZ, PT ;  /* 0x00000000003f782f */ /* 0x000fe20003800000 */
[----:B------:R-:W-:-:S12]  /*0280*/  BSSY B0, `(.L_x_2) ;  /* 0x000002b000007945 */ /* 0x000fd80003800000 */
[----:B------:R-:W-:Y:S05]  /*0290*/  @!P0 BRA `(.L_x_3) ;  /* 0x0000000000a48947 */ /* 0x000fea0003800000 */
[----:B------:R-:W0:Y:S01]  /*02a0*/  S2UR UR9, SR_CgaCtaId ;  /* 0x00000000000979c3 */ /* 0x000e220000008800 */
[----:B------:R-:W-:Y:S01]  /*02b0*/  UMOV UR4, 0x400 ;  /* 0x0000040000047882 */ /* 0x000fe20000000000 */
[----:B------:R-:W-:Y:S01]  /*02c0*/  UMOV UR5, 0x1 ;  /* 0x0000000100057882 */ /* 0x000fe20000000000 */
[----:B------:R-:W-:Y:S02]  /*02d0*/  UMOV UR6, 0x8 ;  /* 0x0000000800067882 */ /* 0x000fe40000000000 */
[----:B------:R-:W-:-:S04]  /*02e0*/  UIADD3 UR6, -UR6, 0x100000, URZ ;  /* 0x0010000006067890 */ /* 0x000fc8000fffe13f */
[----:B------:R-:W-:Y:S02]  /*02f0*/  USHF.L.U32 UR7, UR6, 0xb, URZ ;  /* 0x0000000b06077899 */ /* 0x000fe4000800063f */
[----:B------:R-:W-:Y:S02]  /*0300*/  USHF.L.U32 UR6, UR6, 0x1, URZ ;  /* 0x0000000106067899 */ /* 0x000fe4000800063f */
[----:B0-----:R-:W-:Y:S02]  /*0310*/  ULEA UR9, UR9, UR4, 0x18 ;  /* 0x0000000409097291 */ /* 0x001fe4000f8ec03f */
[----:B------:R-:W-:-:S04]  /*0320*/  UIADD3 UR4, -UR5, 0x100000, URZ ;  /* 0x0010000005047890 */ /* 0x000fc8000fffe13f */
[----:B------:R-:W-:Y:S02]  /*0330*/  USHF.L.U32 UR5, UR4, 0xb, URZ ;  /* 0x0000000b04057899 */ /* 0x000fe4000800063f */
[----:B------:R-:W-:Y:S01]  /*0340*/  USHF.L.U32 UR4, UR4, 0x1, URZ ;  /* 0x0000000104047899 */ /* 0x000fe2000800063f */
[----:B------:R-:W0:Y:S11]  /*0350*/  FENCE.VIEW.ASYNC.S ;  /* 0x00000000000073c6 */ /* 0x000e360000000000 */
[----:B0-----:R0:W1:Y:S01]  /*0360*/  SYNCS.EXCH.64 URZ, [UR9], UR4 ;  /* 0x00000004093f75b2 */ /* 0x0010620008000100 */
[----:B------:R0:W2:Y:S01]  /*0370*/  SYNCS.EXCH.64 URZ, [UR9+0x70], UR6 ;  /* 0x00007006093f75b2 */ /* 0x0000a20008000100 */
[----:B------:R0:W3:Y:S01]  /*0380*/  SYNCS.EXCH.64 URZ, [UR9+0x8], UR4 ;  /* 0x00000804093f75b2 */ /* 0x0000e20008000100 */
[----:B------:R0:W4:Y:S01]  /*0390*/  SYNCS.EXCH.64 URZ, [UR9+0x78], UR6 ;  /* 0x00007806093f75b2 */ /* 0x0001220008000100 */
[----:B------:R0:W0:Y:S01]  /*03a0*/  SYNCS.EXCH.64 URZ, [UR9+0x10], UR4 ;  /* 0x00001004093f75b2 */ /* 0x0000220008000100 */
        /* <DEDUP_REMOVED lines=23> */
[----:B-1234-:R-:W-:Y:S01]  /*0520*/  NOP ;  /* 0x0000000000007918 */ /* 0x01efe20000000000 */
.L_x_3:
[----:B0-----:R-:W-:Y:S05]  /*0530*/  BSYNC B0 ;  /* 0x0000000000007941 */ /* 0x001fea0003800000 */
.L_x_2:
[----:B------:R-:W0:Y:S01]  /*0540*/  SHFL.IDX PT, R0, R0, RZ, 0x1f ;  /* 0x00001fff00007589 */ /* 0x000e2200000e0000 */
[----:B------:R-:W1:Y:S01]  /*0550*/  S2UR UR9, SR_CTAID.X ;  /* 0x00000000000979c3 */ /* 0x000e620000002500 */
[----:B------:R-:W-:Y:S02]  /*0560*/  LOP3.LUT R2, R2, 0xffffff80, RZ, 0xc0, !PT ;  /* 0xffffff8002027812 */ /* 0x000fe400078ec0ff */
[----:B------:R-:W-:Y:S02]  /*0570*/  ELECT P0, URZ, PT ;  /* 0x00000000003f782f */ /* 0x000fe40003800000 */
[----:B------:R-:W-:Y:S01]  /*0580*/  SHF.R.S32.HI R8, RZ, 0x1f, R3 ;  /* 0x0000001fff087819 */ /* 0x000fe20000011403 */
[----:B------:R-:W-:Y:S01]  /*0590*/  ULDC UR4, c[0x0][0x150] ;  /* 0x0000540000047ab9 */ /* 0x000fe20000000800 */
[----:B------:R-:W-:Y:S01]  /*05a0*/  NOP ;  /* 0x0000000000007918 */ /* 0x000fe20000000000 */
[----:B------:R-:W-:Y:S01]  /*05b0*/  IMAD.IADD R4, R4, 0x1, -R2 ;  /* 0x0000000104047824 */ /* 0x000fe200078e0a02 */
[----:B------:R-:W-:Y:S01]  /*05c0*/  LEA.HI R8, R8, R3, RZ, 0x2 ;  /* 0x0000000308087211 */ /* 0x000fe200078f10ff */
[----:B------:R-:W2:Y:S01]  /*05d0*/  S2R R2, SR_CTAID.Y ;  /* 0x0000000000027919 */ /* 0x000ea20000002600 */
[----:B------:R-:W3:Y:S01]  /*05e0*/  LDC R9, c[0x0][0x144] ;  /* 0x00005100ff097b82 */ /* 0x000ee20000000800 */
[----:B------:R-:W-:Y:S01]  /*05f0*/  NOP ;  /* 0x0000000000007918 */ /* 0x000fe20000000000 */
[----:B------:R-:W-:-:S02]  /*0600*/  SHF.R.S32.HI R5, RZ, 0x1f, R4 ;  /* 0x0000001fff057819 */ /* 0x000fc40000011404 */
[----:B------:R-:W-:Y:S02]  /*0610*/  LOP3.LUT R8, R8, 0x3ffffffc, RZ, 0xc0, !PT ;  /* 0x3ffffffc08087812 */ /* 0x000fe400078ec0ff */
[----:B------:R-:W-:Y:S02]  /*0620*/  LEA.HI R5, R5, R4, RZ, 0x3 ;  /* 0x0000000405057211 */ /* 0x000fe400078f18ff */
[----:B------:R-:W4:Y:S01]  /*0630*/  LDC R11, c[0x0][0x148] ;  /* 0x00005200ff0b7b82 */ /* 0x000f220000000800 */
[----:B------:R-:W-:Y:S01]  /*0640*/  IMAD.IADD R8, R3, 0x1, -R8 ;  /* 0x0000000103087824 */ /* 0x000fe200078e0a08 */
[--C-:B------:R-:W-:Y:S02]  /*0650*/  SHF.R.S32.HI R6, RZ, 0x3, R5.reuse ;  /* 0x00000003ff067819 */ /* 0x100fe40000011405 */
[----:B------:R-:W-:Y:S02]  /*0660*/  SHF.R.S32.HI R5, RZ, 0x1f, R5 ;  /* 0x0000001fff057819 */ /* 0x000fe40000011405 */
[----:B0-----:R-:W-:-:S02]  /*0670*/  ISETP.NE.OR P0, PT, R0, RZ, !P0 ;  /* 0x000000ff0000720c */ /* 0x001fc40004705670 */
[----:B------:R-:W-:Y:S02]  /*0680*/  LEA.HI R5, R5, R6, RZ, 0x2 ;  /* 0x0000000605057211 */ /* 0x000fe400078f10ff */
[----:B-1----:R-:W-:Y:S02]  /*0690*/  I2FP.F32.U32 R0, UR9 ;  /* 0x0000000900007c45 */ /* 0x002fe40008201000 */
[----:B------:R-:W-:-:S03]  /*06a0*/  LOP3.LUT R5, R5, 0xfffffffc, RZ, 0xc0, !PT ;  /* 0xfffffffc05057812 */ /* 0x000fc600078ec0ff */
[----:B------:R-:W-:Y:S01]  /*06b0*/  FMUL R7, R0, UR4 ;  /* 0x0000000400077c20 */ /* 0x000fe20008400000 */
[----:B------:R-:W-:Y:S01]  /*06c0*/  ULDC UR4, c[0x0][0x154] ;  /* 0x0000550000047ab9 */ /* 0x000fe20000000800 */
[----:B------:R-:W-:Y:S02]  /*06d0*/  IMAD.IADD R5, R6, 0x1, -R5 ;  /* 0x0000000106057824 */ /* 0x000fe400078e0a05 */
[----:B------:R-:W-:Y:S01]  /*06e0*/  VOTEU.ALL UP0, P0 ;  /* 0x00000000003f7886 */ /* 0x000fe20000000000 */
[----:B------:R-:W-:Y:S01]  /*06f0*/  VOTEU.ALL UP1, P0 ;  /* 0x00000000003f7886 */ /* 0x000fe20000020000 */
[----:B------:R-:W0:Y:S01]  /*0700*/  F2I.U32.TRUNC.NTZ R7, R7 ;  /* 0x0000000700077305 */ /* 0x000e22000020f000 */
[----:B------:R-:W-:Y:S01]  /*0710*/  IMAD R5, R8, 0x4, R5 ;  /* 0x0000000408057824 */ /* 0x000fe200078e0205 */
[----:B--2---:R-:W-:Y:S01]  /*0720*/  I2FP.F32.U32 R8, R2 ;  /* 0x0000000200087245 */ /* 0x004fe20000201000 */
[----:B------:R-:W1:Y:S01]  /*0730*/  @!UP0 S2UR UR7, SR_CgaCtaId ;  /* 0x00000000000789c3 */ /* 0x000e620000008800 */
[----:B------:R-:W-:-:S02]  /*0740*/  @!UP0 UMOV UR6, 0x400 ;  /* 0x0000040000068882 */ /* 0x000fc40000000000 */
[----:B------:R-:W-:Y:S01]  /*0750*/  SHF.R.S32.HI R0, RZ, 0x1f, R5 ;  /* 0x0000001fff007819 */ /* 0x000fe20000011405 */
[----:B------:R-:W-:Y:S01]  /*0760*/  FMUL R8, R8, UR4 ;  /* 0x0000000408087c20 */ /* 0x000fe20008400000 */
[----:B------:R-:W-:Y:S02]  /*0770*/  UMOV UR4, 0x20 ;  /* 0x0000002000047882 */ /* 0x000fe40000000000 */
[----:B------:R-:W-:Y:S01]  /*0780*/  LEA.HI R0, R0, R5, RZ, 0x2 ;  /* 0x0000000500007211 */ /* 0x000fe200078f10ff */
[----:B------:R-:W-:-:S04]  /*0790*/  @!UP0 UIADD3 UR4, -UR4, 0x100000, URZ ;  /* 0x0010000004048890 */ /* 0x000fc8000fffe13f */
[----:B------:R-:W-:Y:S02]  /*07a0*/  @!UP0 USHF.L.U32 UR5, UR4, 0xb, URZ ;  /* 0x0000000b04058899 */ /* 0x000fe4000800063f */
[----:B------:R-:W-:Y:S01]  /*07b0*/  @!UP0 USHF.L.U32 UR4, UR4, 0x1, URZ ;  /* 0x0000000104048899 */ /* 0x000fe2000800063f */
[----:B------:R-:W2:Y:S01]  /*07c0*/  F2I.U32.TRUNC.NTZ R8, R8 ;  /* 0x0000000800087305 */ /* 0x000ea2000020f000 */
[----:B------:R-:W-:Y:S01]  /*07d0*/  LOP3.LUT R6, R0, 0xfffffffc, RZ, 0xc0, !PT ;  /* 0xfffffffc00067812 */ /* 0x000fe200078ec0ff */
[----:B0-----:R-:W-:-:S04]  /*07e0*/  IMAD.MOV R10, RZ, RZ, -R7 ;  /* 0x000000ffff0a7224 */ /* 0x001fc800078e0a07 */
[----:B---3--:R-:W-:Y:S02]  /*07f0*/  IMAD R0, R9, R10, UR9 ;  /* 0x0000000909007e24 */ /* 0x008fe4000f8e020a */
[C---:B------:R-:W-:Y:S02]  /*0800*/  IMAD.IADD R7, R5.reuse, 0x1, -R6 ;  /* 0x0000000105077824 */ /* 0x040fe400078e0a06 */
[----:B------:R-:W-:-:S03]  /*0810*/  IMAD.SHL.U32 R6, R5, 0x4, RZ ;  /* 0x0000000405067824 */ /* 0x000fc600078e00ff */
[----:B------:R-:W-:Y:S01]  /*0820*/  ISETP.NE.AND P2, PT, R7, R0, PT ;  /* 0x000000000700720c */ /* 0x000fe20003f45270 */
[----:B-1----:R-:W-:Y:S01]  /*0830*/  @!UP0 ULEA UR6, UR7, UR6, 0x18 ;  /* 0x0000000607068291 */ /* 0x002fe2000f8ec03f */
[----:B------:R-:W-:Y:S01]  /*0840*/  LOP3.LUT R13, R5, 0xc, R6, 0x78, !PT ;  /* 0x0000000c050d7812 */ /* 0x000fe200078e7806 */
[----:B--2---:R-:W-:Y:S01]  /*0850*/  IMAD.MOV R12, RZ, RZ, -R8 ;  /* 0x000000ffff0c7224 */ /* 0x004fe200078e0a08 */
[----:B------:R-:W0:Y:S01]  /*0860*/  LDC R7, c[0x0][0x140] ;  /* 0x00005000ff077b82 */ /* 0x000e220000000800 */
[----:B------:R-:W-:Y:S01]  /*0870*/  VOTEU.ALL UP0, P0 ;  /* 0x00000000003f7886 */ /* 0x000fe20000000000 */
[----:B------:R-:W-:Y:S01]  /*0880*/  LOP3.LUT P0, RZ, R4, 0x7, RZ, 0xc0, !PT ;  /* 0x0000000704ff7812 */ /* 0x000fe2000780c0ff */
[----:B----4-:R-:W-:Y:S01]  /*0890*/  IMAD R6, R11, R12, R2 ;  /* 0x0000000c0b067224 */ /* 0x010fe200078e0202 */
[----:B------:R1:W-:Y:S01]  /*08a0*/  STL [R1+0x45c], R13 ;  /* 0x00045c0d01007387 */ /* 0x0003e20000100800 */
[----:B------:R-:W-:Y:S01]  /*08b0*/  IMAD.MOV.U32 R4, RZ, RZ, 0x1 ;  /* 0x00000001ff047424 */ /* 0x000fe200078e00ff */
[----:B------:R-:W-:-:S03]  /*08c0*/  ISETP.LT.U32.AND P0, PT, R13, 0x4, !P0 ;  /* 0x000000040d00780c */ /* 0x000fc60004701070 */
[----:B------:R-:W-:Y:S01]  /*08d0*/  @P2 SHF.R.S32.HI R5, RZ, 0x1f, R13 ;  /* 0x0000001fff052819 */ /* 0x000fe2000001140d */
[----:B------:R-:W2:Y:S02]  /*08e0*/  FENCE.VIEW.ASYNC.S ;  /* 0x00000000000073c6 */ /* 0x000ea40000000000 */
[----:B--2---:R1:W2:Y:S01]  /*08f0*/  @!UP0 SYNCS.EXCH.64 URZ, [UR6+0xf0], UR4 ;  /* 0x0000f004063f85b2 */ /* 0x0042a20008000100 */
[----:B------:R-:W-:-:S04]  /*0900*/  @P2 LEA.HI R5, R5, R13, RZ, 0x2 ;  /* 0x0000000d05052211 */ /* 0x000fc800078f10ff */
[----:B------:R-:W-:-:S04]  /*0910*/  @P2 SHF.R.S32.HI R5, RZ, 0x2, R5 ;  /* 0x00000002ff052819 */ /* 0x000fc80000011405 */
[----:B------:R-:W-:Y:S02]  /*0920*/  @P2 ISETP.NE.AND P3, PT, R5, R6, PT ;  /* 0x000000060500220c */ /* 0x000fe40003f65270 */
[----:B------:R-:W-:Y:S02]  /*0930*/  SEL R5, RZ, 0x1, !P0 ;  /* 0x00000001ff057807 */ /* 0x000fe40004000000 */
[----:B------:R-:W-:Y:S01]  /*0940*/  @P2 SEL R4, RZ, 0x1, P3 ;  /* 0x00000001ff042807 */ /* 0x000fe20001800000 */
[----:B------:R1:W3:Y:S01]  /*0950*/  @!UP1 SYNCS.EXCH.64 URZ, [UR6+0xf8], UR4 ;  /* 0x0000f804063f95b2 */ /* 0x0002e20008000100 */
[----:B0-----:R-:W-:Y:S01]  /*0960*/  ISETP.EQ.U32.AND P5, PT, R7, 0x1, PT ;  /* 0x000000010700780c */ /* 0x001fe20003fa2070 */
[----:B------:R-:W-:Y:S01]  /*0970*/  NOP ;  /* 0x0000000000007918 */ /* 0x000fe20000000000 */
[----:B------:R-:W-:-:S05]  /*0980*/  LOP3.LUT R4, R4, R5, RZ, 0xc0, !PT ;  /* 0x0000000504047212 */ /* 0x000fca00078ec0ff */
[----:B------:R1:W-:Y:S06]  /*0990*/  STL [R1+0x458], R4 ;  /* 0x0004580401007387 */ /* 0x0003ec0000100800 */
[----:B--23--:R-:W-:Y:S05]  /*09a0*/  @!P5 BRA `(.L_x_4) ;  /* 0x000000000008d947 */ /* 0x00cfea0003800000 */
[----:B------:R-:W-:Y:S01]  /*09b0*/  UCGABAR_ARV ;  /* 0x00000000000079c7 */ /* 0x000fe20008000000 */
[----:B------:R-:W-:Y:S05]  /*09c0*/  BRA `(.L_x_5) ;  /* 0x0000000000047947 */ /* 0x000fea0003800000 */
.L_x_4:
[----:B------:R-:W-:Y:S01]  /*09d0*/  NOP ;  /* 0x0000000000007918 */ /* 0x000fe20000000000 */
.L_x_5:
[----:B------:R-:W0:Y:S01]  /*09e0*/  LDC R3, c[0x0][0x65c] ;  /* 0x00019700ff037b82 */ /* 0x000e220000000800 */
[----:B-1----:R-:W-:Y:S02]  /*09f0*/  IMAD.U32 R4, RZ, RZ, UR9 ;  /* 0x00000009ff047e24 */ /* 0x002fe4000f8e00ff */
[----:B------:R-:W-:Y:S01]  /*0a00*/  IMAD.MOV.U32 R5, RZ, RZ, RZ ;  /* 0x000000ffff057224 */ /* 0x000fe200078e00ff */
[----:B0-----:R-:W-:-:S13]  /*0a10*/  ISETP.NE.AND P4, PT, R3, 0x1, PT ;  /* 0x000000010300780c */ /* 0x001fda0003f85270 */
[----:B------:R-:W0:Y:S01]  /*0a20*/  @P4 LDC R7, c[0x0][0x10] ;  /* 0x00000400ff074b82 */ /* 0x000e220000000800 */
[----:B------:R-:W-:Y:S02]  /*0a30*/  @P4 IMAD.MOV.U32 R3, RZ, RZ, RZ ;  /* 0x000000ffff034224 */ /* 0x000fe400078e00ff */
[----:B------:R-:W-:-:S05]  /*0a40*/  @P4 IMAD.MOV.U32 R13, RZ, RZ, RZ ;  /* 0x000000ffff0d4224 */ /* 0x000fca00078e00ff */
[----:B------:R-:W1:Y:S01]  /*0a50*/  @!P4 LDC R9, c[0x0][0xc] ;  /* 0x00000300ff09cb82 */ /* 0x000e620000000800 */
[----:B0-----:R-:W-:-:S04]  /*0a60*/  @P4 IMAD.WIDE.U32 R6, R7, UR9, R2 ;  /* 0x0000000907064c25 */ /* 0x001fc8000f8e0002 */
[----:B------:R-:W-:Y:S02]  /*0a70*/  @P4 IMAD.MOV.U32 R10, RZ, RZ, R6 ;  /* 0x000000ffff0a4224 */ /* 0x000fe400078e0006 */
[----:B------:R-:W-:Y:S02]  /*0a80*/  @P4 IMAD.IADD R15, R7, 0x1, R13 ;  /* 0x00000001070f4824 */ /* 0x000fe400078e020d */
[----:B-1----:R-:W-:-:S04]  /*0a90*/  @!P4 IMAD.WIDE.U32 R4, R2, R9, R4 ;  /* 0x000000090204c225 */ /* 0x002fc800078e0004 */
[----:B------:R-:W-:Y:S02]  /*0aa0*/  @!P4 IMAD.MOV.U32 R10, RZ, RZ, R4 ;  /* 0x000000ffff0ac224 */ /* 0x000fe400078e0004 */
[----:B------:R-:W-:-:S03]  /*0ab0*/  @!P4 IMAD.MOV.U32 R15, RZ, RZ, R5 ;  /* 0x000000ffff0fc224 */ /* 0x000fc600078e0005 */
[----:B------:R0:W-:Y:S04]  /*0ac0*/  STL [R1+0x464], R10 ;  /* 0x0004640a01007387 */ /* 0x0001e80000100800 */
[----:B------:R0:W-:Y:S01]  /*0ad0*/  STL [R1+0x460], R15 ;  /* 0x0004600f01007387 */ /* 0x0001e20000100800 */
[----:B------:R-:W-:Y:S05]  /*0ae0*/  @!P5 BRA `(.L_x_6) ;  /* 0x00000000000cd947 */ /* 0x000fea0003800000 */
[----:B------:R-:W-:Y:S01]  /*0af0*/  UCGABAR_WAIT ;  /* 0x0000000000007dc7 */ /* 0x000fe20008000000 */
[----:B------:R-:W-:Y:S01]  /*0b00*/  CCTL.IVALL ;  /* 0x00000000ff00798f */ /* 0x000fe20002000000 */
[----:B------:R-:W-:Y:S05]  /*0b10*/  BRA `(.L_x_7) ;  /* 0x0000000000047947 */ /* 0x000fea0003800000 */
.L_x_6:
[----:B------:R-:W-:Y:S06]  /*0b20*/  BAR.SYNC.DEFER_BLOCKING 0x0 ;  /* 0x0000000000007b1d */ /* 0x000fec0000010000 */
.L_x_7:
[----:B------:R-:W-:Y:S05]  /*0b30*/  @!P1 BRA `(.L_x_8) ;  /* 0x00000214006c9947 */ /* 0x000fea0003800000 */
[----:B------:R-:W-:-:S06]  /*0b40*/  UISETP.GT.U32.AND UP0, UPT, UR10, 0x1, UPT ;  /* 0x000000010a00788c */ /* 0x000fcc000bf04070 */
[----:B------:R-:W-:-:S13]  /*0b50*/  PLOP3.LUT P0, PT, PT, PT, UP0, 0x80, 0x0 ;  /* 0x000000000000781c */ /* 0x000fda0003f0f008 */
[----:B------:R-:W-:Y:S05]  /*0b60*/  @P0 EXIT ;  /* 0x000000000000094d */ /* 0x000fea0003800000 */
[----:B------:R-:W-:Y:S01]  /*0b70*/  IMAD.MOV.U32 R6, RZ, RZ, -0x1 ;  /* 0xffffffffff067424 */ /* 0x000fe200078e00ff */
[----:B------:R-:W-:Y:S01]  /*0b80*/  ULDC.64 UR4, c[0x0][0x650] ;  /* 0x0001940000047ab9 */ /* 0x000fe20000000a00 */
[----:B------:R-:W-:Y:S01]  /*0b90*/  IMAD.MOV.U32 R5, RZ, RZ, -0x1 ;  /* 0xffffffffff057424 */ /* 0x000fe200078e00ff */
[----:B------:R-:W-:Y:S01]  /*0ba0*/  ISETP.GE.U32.AND P0, PT, R10, UR4, PT ;  /* 0x000000040a007c0c */ /* 0x000fe2000bf06070 */
[----:B------:R-:W-:Y:S01]  /*0bb0*/  UMOV UR10, 0xffffffff ;  /* 0xffffffff000a7882 */ /* 0x000fe20000000000 */
[----:B------:R1:W-:Y:S01]  /*0bc0*/  STL [R1+0x46c], R6 ;  /* 0x00046c0601007387 */ /* 0x0003e20000100800 */
[----:B------:R-:W-:Y:S02]  /*0bd0*/  PRMT R4, RZ, 0x7610, R4 ;  /* 0x00007610ff047816 */ /* 0x000fe40000000004 */
[----:B------:R-:W-:Y:S01]  /*0be0*/  ISETP.GE.U32.AND.EX P0, PT, R15, UR5, PT, P0 ;  /* 0x000000050f007c0c */ /* 0x000fe2000bf06100 */
[----:B------:R1:W-:-:S12]  /*0bf0*/  STL [R1+0x468], R5 ;  /* 0x0004680501007387 */ /* 0x0003d80000100800 */
[----:B-1----:R-:W-:Y:S05]  /*0c00*/  @P0 BRA `(.L_x_9) ;  /* 0x00000004003c0947 */ /* 0x002fea0003800000 */
[----:B------:R-:W-:Y:S01]  /*0c10*/  ULDC.64 UR14, c[0x0][0x628] ;  /* 0x00018a00000e7ab9 */ /* 0x000fe20000000a00 */
[----:B------:R-:W1:Y:S01]  /*0c20*/  LDC.64 R8, c[0x0][0x620] ;  /* 0x00018800ff087b82 */ /* 0x000e620000000a00 */
[----:B------:R-:W-:Y:S01]  /*0c30*/  ISETP.NE.U32.AND P0, PT, RZ, UR14, PT ;  /* 0x0000000eff007c0c */ /* 0x000fe2000bf05070 */
[----:B------:R-:W-:Y:S01]  /*0c40*/  ULDC UR11, c[0x0][0x630] ;  /* 0x00018c00000b7ab9 */ /* 0x000fe20000000800 */
[----:B------:R-:W-:Y:S02]  /*0c50*/  R2UR UR4, R10 ;  /* 0x000000000a0472ca */ /* 0x000fe400000e0000 */
[----:B------:R-:W-:Y:S02]  /*0c60*/  ISETP.NE.AND.EX P0, PT, RZ, UR15, PT, P0 ;  /* 0x0000000fff007c0c */ /* 0x000fe4000bf05300 */
[----:B------:R-:W-:-:S11]  /*0c70*/  R2UR UR5, R15 ;  /* 0x000000000f0572ca */ /* 0x000fd600000e0000 */
[----:B------:R-:W-:Y:S05]  /*0c80*/  @!P0 BRA `(.L_x_10) ;  /* 0x0000000000308947 */ /* 0x000fea0003800000 */
[----:B------:R-:W-:Y:S01]  /*0c90*/  R2UR UR4, R10 ;  /* 0x000000000a0472ca */ /* 0x000fe200000e0000 */
[----:B------:R-:W-:Y:S01]  /*0ca0*/  ULDC UR8, c[0x0][0x634] ;  /* 0x00018d0000087ab9 */ /* 0x000fe20000000800 */
[----:B------:R-:W-:-:S11]  /*0cb0*/  R2UR UR10, R15 ;  /* 0x000000000f0a72ca */ /* 0x000fd600000e0000 */
[----:B------:R-:W-:-:S04]  /*0cc0*/  UIADD3 UR8, UP0, UR4, UR8, URZ ;  /* 0x0000000804087290 */ /* 0x000fc8000ff1e03f */
[----:B------:R-:W-:-:S04]  /*0cd0*/  UIADD3.X UR10, URZ, UR10, URZ, UP0, !UPT ;  /* 0x0000000a3f0a7290 */ /* 0x000fc800087fe43f */
[----:B------:R-:W-:-:S04]  /*0ce0*/  UIMAD.WIDE.U32 UR4, UR10, UR14, URZ ;  /* 0x0000000e0a0472a5 */ /* 0x000fc8000f8e003f */
[----:B------:R-:W-:Y:S02]  /*0cf0*/  UIMAD.WIDE.U32 UR6, UP0, UR8, UR15, UR4 ;  /* 0x0000000f080672a5 */ /* 0x000fe4000f800004 */
[----:B------:R-:W-:Y:S02]  /*0d00*/  UIMAD.WIDE.U32 UR4, UR8, UR14, URZ ;  /* 0x0000000e080472a5 */ /* 0x000fe4000f8e003f */
[----:B------:R-:W-:Y:S02]  /*0d10*/  UIADD3.X UR9, URZ, URZ, URZ, UP0, !UPT ;  /* 0x0000003f3f097290 */ /* 0x000fe400087fe43f */
[----:B------:R-:W-:Y:S01]  /*0d20*/  UIADD3 URZ, UP0, UR5, UR6, URZ ;  /* 0x00000006053f7290 */ /* 0x000fe2000ff1e03f */
[----:B------:R-:W-:-:S03]  /*0d30*/  UMOV UR8, UR7 ;  /* 0x0000000700087c82 */ /* 0x000fc60008000000 */
[----:B------:R-:W-:-:S12]  /*0d40*/  UIMAD.WIDE.U32.X UR4, UR10, UR15, UR8, UP0 ;  /* 0x0000000f0a0472a5 */ /* 0x000fd800080e0408 */
.L_x_10:
[----:B------:R-:W-:Y:S01]  /*0d50*/  USHF.R.U64 UR10, UR4, UR11, UR5 ;  /* 0x0000000b040a7299 */ /* 0x000fe20008001205 */
[----:B------:R-:W2:Y:S01]  /*0d60*/  LDC.64 R20, c[0x0][0x640] ;  /* 0x00019000ff147b82 */ /* 0x000ea20000000a00 */
[----:B------:R-:W-:Y:S01]  /*0d70*/  USHF.R.U32.HI UR4, URZ, UR11, UR5 ;  /* 0x0000000b3f047299 */ /* 0x000fe20008011605 */
[----:B------:R-:W-:Y:S02]  /*0d80*/  IMAD.MOV.U32 R4, RZ, RZ, R10 ;  /* 0x000000ffff047224 */ /* 0x000fe400078e000a */
[----:B------:R-:W-:Y:S01]  /*0d90*/  IMAD R25, R11, R12, R2 ;  /* 0x0000000c0b197224 */ /* 0x000fe200078e0202 */
[----:B------:R-:W-:Y:S01]  /*0da0*/  IADD3 R3, P0, RZ, -UR10, RZ ;  /* 0x8000000aff037c10 */ /* 0x000fe2000ff1e0ff */
[----:B------:R-:W-:Y:S02]  /*0db0*/  IMAD.MOV.U32 R11, RZ, RZ, 0x1 ;  /* 0x00000001ff0b7424 */ /* 0x000fe400078e00ff */
[----:B------:R-:W0:Y:S02]  /*0dc0*/  LDC R14, c[0x0][0x618] ;  /* 0x00018600ff0e7b82 */ /* 0x000e240000000800 */
[----:B------:R-:W-:-:S04]  /*0dd0*/  IMAD.X R5, RZ, RZ, ~UR4, P0 ;  /* 0x80000004ff057e24 */ /* 0x000fc800080e06ff */
[-C--:B-1----:R-:W-:Y:S02]  /*0de0*/  IMAD R6, R5, R8.reuse, RZ ;  /* 0x0000000805067224 */ /* 0x082fe400078e02ff */
[----:B------:R-:W1:Y:S01]  /*0df0*/  LDC R16, c[0x0][0x608] ;  /* 0x00018200ff107b82 */ /* 0x000e620000000800 */
[----:B------:R-:W-:Y:S02]  /*0e00*/  IMAD.MOV.U32 R5, RZ, RZ, R15 ;  /* 0x000000ffff057224 */ /* 0x000fe400078e000f */
[----:B------:R-:W-:-:S05]  /*0e10*/  IMAD.WIDE.U32 R4, R3, R8, R4 ;  /* 0x0000000803047225 */ /* 0x000fca00078e0004 */
[----:B------:R-:W3:Y:S01]  /*0e20*/  LDC R18, c[0x0][0x658] ;  /* 0x00019600ff127b82 */ /* 0x000ee20000000800 */
[----:B------:R-:W-:Y:S01]  /*0e30*/  IMAD R3, R3, R9, R6 ;  /* 0x0000000903037224 */ /* 0x000fe200078e0206 */
[----:B--2---:R-:W-:-:S03]  /*0e40*/  ISETP.NE.U32.AND P0, PT, R20, RZ, PT ;  /* 0x000000ff1400720c */ /* 0x004fc60003f05070 */
[----:B------:R-:W-:Y:S01]  /*0e50*/  IMAD.IADD R3, R5, 0x1, R3 ;  /* 0x0000000105037824 */ /* 0x000fe200078e0203 */
[----:B------:R-:W-:Y:S01]  /*0e60*/  ISETP.NE.AND.EX P0, PT, R21, RZ, PT, P0 ;  /* 0x000000ff1500720c */ /* 0x000fe20003f05300 */
[----:B------:R-:W-:Y:S01]  /*0e70*/  IMAD.MOV.U32 R5, RZ, RZ, -0x1 ;  /* 0xffffffffff057424 */ /* 0x000fe200078e00ff */
[----:B------:R-:W2:Y:S02]  /*0e80*/  LDC R13, c[0x0][0x600] ;  /* 0x00018000ff0d7b82 */ /* 0x000ea40000000800 */
[-CC-:B0-----:R-:W-:Y:S02]  /*0e90*/  SHF.R.U64 R10, R4, R14.reuse, R3.reuse ;  /* 0x0000000e040a7219 */ /* 0x181fe40000001203 */
[----:B------:R-:W-:-:S04]  /*0ea0*/  SHF.R.U32.HI R3, RZ, R14, R3 ;  /* 0x0000000eff037219 */ /* 0x000fc80000011603 */
[----:B------:R-:W0:Y:S01]  /*0eb0*/  LDC R15, c[0x0][0x648] ;  /* 0x00019200ff0f7b82 */ /* 0x000e220000000800 */
[-CC-:B-1----:R-:W-:Y:S02]  /*0ec0*/  SHF.R.U64 R23, R10, R16.reuse, R3.reuse ;  /* 0x000000100a177219 */ /* 0x182fe40000001203 */
[----:B------:R-:W-:-:S05]  /*0ed0*/  SHF.R.U32.HI R3, RZ, R16, R3 ;  /* 0x00000010ff037219 */ /* 0x000fca0000011603 */
[----:B------:R-:W1:Y:S01]  /*0ee0*/  LDC R17, c[0x0][0x638] ;  /* 0x00018e00ff117b82 */ /* 0x000e620000000800 */
[-C--:B---3--:R-:W-:Y:S02]  /*0ef0*/  SHF.L.U32 R2, R5, R18.reuse, RZ ;  /* 0x0000001205027219 */ /* 0x088fe400000006ff */
[--C-:B------:R-:W-:Y:S02]  /*0f00*/  SHF.R.U64 R12, R23, R18, R3.reuse ;  /* 0x00000012170c7219 */ /* 0x100fe40000001203 */
[----:B------:R-:W-:Y:S02]  /*0f10*/  LOP3.LUT R8, RZ, R2, RZ, 0x33, !PT ;  /* 0x00000002ff087212 */ /* 0x000fe400078e33ff */
[----:B------:R-:W-:Y:S01]  /*0f20*/  SHF.R.U32.HI R3, RZ, R18, R3 ;  /* 0x00000012ff037219 */ /* 0x000fe20000011603 */
[----:B------:R-:W3:Y:S01]  /*0f30*/  LDC R19, c[0x0][0x610] ;  /* 0x00018400ff137b82 */ /* 0x000ee20000000800 */
[----:B------:R-:W-:Y:S01]  /*0f40*/  IMAD.MOV.U32 R2, RZ, RZ, R12 ;  /* 0x000000ffff027224 */ /* 0x000fe200078e000c */
[----:B------:R-:W-:Y:S06]  /*0f50*/  @!P0 BRA `(.L_x_11) ;  /* 0x0000000000288947 */ /* 0x000fec0003800000 */
[----:B------:R-:W4:Y:S02]  /*0f60*/  LDC R7, c[0x0][0x64c] ;  /* 0x00019300ff077b82 */ /* 0x000f240000000800 */
[----:B----4-:R-:W-:-:S05]  /*0f70*/  IADD3 R7, P0, R12, R7, RZ ;  /* 0x000000070c077210 */ /* 0x010fca0007f1e0ff */
[----:B------:R-:W-:-:S04]  /*0f80*/  IMAD.X R9, RZ, RZ, R3, P0 ;  /* 0x000000ffff097224 */ /* 0x000fc800000e0603 */
[----:B------:R-:W-:-:S04]  /*0f90*/  IMAD.WIDE.U32 R2, R9, R20, RZ ;  /* 0x0000001409027225 */ /* 0x000fc800078e00ff */
[----:B------:R-:W-:-:S04]  /*0fa0*/  IMAD.WIDE.U32 R4, P0, R7, R21, R2 ;  /* 0x0000001507047225 */ /* 0x000fc80007800002 */
[----:B------:R-:W-:-:S04]  /*0fb0*/  IMAD.WIDE.U32 R2, R7, R20, RZ ;  /* 0x0000001407027225 */ /* 0x000fc800078e00ff */
[----:B------:R-:W-:Y:S01]  /*0fc0*/  IMAD.X R7, RZ, RZ, RZ, P0 ;  /* 0x000000ffff077224 */ /* 0x000fe200000e06ff */
[----:B------:R-:W-:Y:S01]  /*0fd0*/  IADD3 RZ, P0, R3, R4, RZ ;  /* 0x0000000403ff7210 */ /* 0x000fe20007f1e0ff */
[----:B------:R-:W-:-:S04]  /*0fe0*/  IMAD.MOV.U32 R6, RZ, RZ, R5 ;  /* 0x000000ffff067224 */ /* 0x000fc800078e0005 */
[----:B------:R-:W-:-:S08]  /*0ff0*/  IMAD.WIDE.U32.X R2, R9, R21, R6, P0 ;  /* 0x0000001509027225 */ /* 0x000fd000000e0406 */
.L_x_11:
[----:B0-----:R-:W-:Y:S01]  /*1000*/  SHF.R.U64 R4, R2, R15, R3 ;  /* 0x0000000f02047219 */ /* 0x001fe20000001203 */
[----:B--2---:R-:W-:Y:S01]  /*1010*/  VIADD R5, R13, 0xffffffff ;  /* 0xffffffff0d057836 */ /* 0x004fe20000000000 */
[----:B------:R-:W-:Y:S02]  /*1020*/  SHF.L.U32 R2, R11, R18, RZ ;  /* 0x000000120b027219 */ /* 0x000fe400000006ff */
[----:B------:R-:W-:Y:S01]  /*1030*/  LOP3.LUT R3, R23, R8, RZ, 0xc0, !PT ;  /* 0x0000000817037212 */ /* 0x000fe200078ec0ff */
[----:B------:R-:W-:Y:S01]  /*1040*/  IMAD.MOV R6, RZ, RZ, -R4 ;  /* 0x000000ffff067224 */ /* 0x000fe200078e0a04 */
[----:B------:R-:W-:Y:S02]  /*1050*/  SEL R0, R0, R25, !P4 ;  /* 0x0000001900007207 */ /* 0x000fe40006000000 */
[----:B------:R-:W-:Y:S01]  /*1060*/  LOP3.LUT R5, R10, R5, RZ, 0xc0, !PT ;  /* 0x000000050a057212 */ /* 0x000fe200078ec0ff */
[----:B------:R-:W-:Y:S02]  /*1070*/  IMAD R3, R2, R4, R3 ;  /* 0x0000000402037224 */ /* 0x000fe400078e0203 */
[----:B-1----:R-:W-:-:S02]  /*1080*/  IMAD R2, R6, R17, R12 ;  /* 0x0000001106027224 */ /* 0x002fc400078e020c */
[----:B---3--:R-:W-:Y:S02]  /*1090*/  IMAD R0, R3, R19, R0 ;  /* 0x0000001303007224 */ /* 0x008fe400078e0200 */
[----:B------:R-:W-:Y:S02]  /*10a0*/  IMAD R3, R2, R13, R5 ;  /* 0x0000000d02037224 */ /* 0x000fe400078e0205 */
[----:B------:R-:W-:-:S03]  /*10b0*/  IMAD.MOV.U32 R4, RZ, RZ, 0x1 ;  /* 0x00000001ff047424 */ /* 0x000fc600078e00ff */
[----:B------:R-:W-:Y:S02]  /*10c0*/  SEL R2, R3, R0, !P4 ;  /* 0x0000000003027207 */ /* 0x000fe40006000000 */
[----:B------:R-:W-:-:S03]  /*10d0*/  SEL R0, R0, R3, !P4 ;  /* 0x0000000300007207 */ /* 0x000fc60006000000 */
[----:B------:R1:W-:Y:S04]  /*10e0*/  STL [R1+0x468], R2 ;  /* 0x0004680201007387 */ /* 0x0003e80000100800 */
[----:B------:R1:W-:Y:S02]  /*10f0*/  STL [R1+0x46c], R0 ;  /* 0x00046c0001007387 */ /* 0x0003e40000100800 */
.L_x_9:
[----:B------:R-:W-:-:S08]  /*1100*/  NOP ;  /* 0x0000000000007918 */ /* 0x000fd00000000000 */
[----:B------:R-:W2:Y:S02]  /*1110*/  USETMAXREG.TRY_ALLOC.CTAPOOL UP0, 0xf0 ;  /* 0x000000f0000079c8 */ /* 0x000ea40008000600 */
[----:B--2---:R-:W-:-:S13]  /*1120*/  PLOP3.LUT P0, PT, PT, PT, UP0, 0x80, 0x0 ;  /* 0x000000000000781c */ /* 0x004fda0003f0f008 */
[----:B------:R-:W-:Y:S05]  /*1130*/  @!P0 BRA `(.L_x_9) ;  /* 0xfffffffc00f08947 */ /* 0x000fea000383ffff */
[----:B------:R-:W-:Y:S01]  /*1140*/  ULDC.64 UR4, c[0x0][0x598] ;  /* 0x0001660000047ab9 */ /* 0x000fe20000000a00 */
[----:B------:R-:W-:Y:S01]  /*1150*/  ULDC.64 UR20, c[0x0][0x208] ;  /* 0x0000820000147ab9 */ /* 0x000fe20000000a00 */
[----:B------:R-:W-:-:S04]  /*1160*/  ISETP.NE.U32.AND P0, PT, RZ, UR4, PT ;  /* 0x00000004ff007c0c */ /* 0x000fc8000bf05070 */
[----:B------:R-:W-:-:S13]  /*1170*/  ISETP.NE.AND.EX P0, PT, RZ, UR5, PT, P0 ;  /* 0x00000005ff007c0c */ /* 0x000fda000bf05300 */
[----:B------:R-:W-:Y:S05]  /*1180*/  @!P0 BRA `(.L_x_12) ;  /* 0x0000000000208947 */ /* 0x000fea0003800000 */
[----:B-1----:R-:W1:Y:S02]  /*1190*/  LDC.64 R2, c[0x0][0x598] ;  /* 0x00016600ff027b82 */ /* 0x002e640000000a00 */
[----:B-1----:R-:W2:Y:S02]  /*11a0*/  LDG.E.64 R2, desc[UR20][R2.64] ;  /* 0x0000001402027981 */ /* 0x002ea4000c1e1b00 */
[----:B--2---:R-:W-:-:S04]  /*11b0*/  ISETP.NE.U32.AND P0, PT, R2, RZ, PT ;  /* 0x000000ff0200720c */ /* 0x004fc80003f05070 */
[----:B------:R-:W-:-:S13]  /*11c0*/  ISETP.NE.AND.EX P0, PT, R3, RZ, PT, P0 ;  /* 0x000000ff0300720c */ /* 0x000fda0003f05300 */
[----:B------:R-:W-:Y:S05]  /*11d0*/  @!P0 BRA `(.L_x_12) ;  /* 0x00000000000c8947 */ /* 0x000fea0003800000 */
[----:B------:R-:W2:Y:S02]  /*11e0*/  LD.E R2, desc[UR20][R2.64] ;  /* 0x0000001402027980 */ /* 0x000ea4000c101900 */
[----:B--2---:R-:W-:Y:S01]  /*11f0*/  R2UR UR22, R2 ;  /* 0x00000000021672ca */ /* 0x004fe200000e0000 */
[----:B------:R-:W-:-:S14]  /*1200*/  BRA `(.L_x_13) ;  /* 0x0000000000247947 */ /* 0x000fdc0003800000 */
.L_x_12:
[----:B------:R-:W-:Y:S02]  /*1210*/  ULDC.64 UR4, c[0x0][0x588] ;  /* 0x0001620000047ab9 */ /* 0x000fe40000000a00 */
[----:B------:R-:W-:-:S04]  /*1220*/  ISETP.NE.U32.AND P0, PT, RZ, UR4, PT ;  /* 0x00000004ff007c0c */ /* 0x000fc8000bf05070 */
[----:B------:R-:W-:-:S13]  /*1230*/  ISETP.NE.AND.EX P0, PT, RZ, UR5, PT, P0 ;  /* 0x00000005ff007c0c */ /* 0x000fda000bf05300 */
[----:B------:R-:W-:Y:S05]  /*1240*/  @!P0 BRA `(.L_x_14) ;  /* 0x0000000000108947 */ /* 0x000fea0003800000 */
[----:B-1----:R-:W1:Y:S02]  /*1250*/  LDC.64 R2, c[0x0][0x588] ;  /* 0x00016200ff027b82 */ /* 0x002e640000000a00 */
[----:B-1----:R-:W2:Y:S02]  /*1260*/  LDG.E R2, desc[UR20][R2.64] ;  /* 0x0000001402027981 */ /* 0x002ea4000c1e1900 */
[----:B--2---:R-:W-:Y:S01]  /*1270*/  R2UR UR22, R2 ;  /* 0x00000000021672ca */ /* 0x004fe200000e0000 */
[----:B------:R-:W-:-:S14]  /*1280*/  BRA `(.L_x_13) ;  /* 0x0000000000047947 */ /* 0x000fdc0003800000 */
.L_x_14:
[----:B------:R-:W-:-:S05]  /*1290*/  ULDC UR22, c[0x0][0x580] ;  /* 0x0001600000167ab9 */ /* 0x000fca0000000800 */
.L_x_13:
[----:B------:R-:W-:Y:S02]  /*12a0*/  ULDC.64 UR4, c[0x0][0x5a0] ;  /* 0x0001680000047ab9 */ /* 0x000fe40000000a00 */
        /* <DEDUP_REMOVED lines=11> */
.L_x_15:
        /* <DEDUP_REMOVED lines=8> */
.L_x_17:
[----:B------:R-:W-:-:S05]  /*13e0*/  ULDC UR23, c[0x0][0x584] ;  /* 0x0001610000177ab9 */ /* 0x000fca0000000800 */
.L_x_16:
[----:B------:R-:W-:-:S13]  /*13f0*/  LOP3.LUT P0, RZ, R4, 0xff, RZ, 0xc0, !PT ;  /* 0x000000ff04ff7812 */ /* 0x000fda000780c0ff */
[----:B------:R-:W-:Y:S05]  /*1400*/  @!P0 EXIT ;  /* 0x000000000000894d */ /* 0x000fea0003800000 */
[----:B------:R-:W-:Y:S01]  /*1410*/  ULDC UR4, c[0x0][0x28c] ;  /* 0x0000a30000047ab9 */ /* 0x000fe20000000800 */
[----:B------:R-:W-:Y:S02]  /*1420*/  ULOP3.LUT UR24, UR13, 0x1, URZ, 0xfc, !UPT ;  /* 0x000000010d187892 */ /* 0x000fe4000f8efc3f */
[----:B------:R-:W-:-:S04]  /*1430*/  UIADD3 UR4, UR4, 0x1f, URZ ;  /* 0x0000001f04047890 */ /* 0x000fc8000fffe03f */
[----:B------:R-:W-:-:S04]  /*1440*/  USHF.R.S32.HI UR5, URZ, 0x1f, UR4 ;  /* 0x0000001f3f057899 */ /* 0x000fc80008011404 */
[----:B------:R-:W-:-:S03]  /*1450*/  ULEA.HI UR5, UR5, UR4, URZ, 0x5 ;  /* 0x0000000405057291 */ /* 0x000fc6000f8f283f */
[----:B------:R-:W-:Y:S01]  /*1460*/  UMOV UR4, URZ ;  /* 0x0000003f00047c82 */ /* 0x000fe20008000000 */
[----:B------:R-:W-:-:S03]  /*1470*/  USHF.R.S32.HI UR9, URZ, 0x5, UR5 ;  /* 0x000000053f097899 */ /* 0x000fc60008011405 */
[----:B------:R-:W-:-:S09]  /*1480*/  UMOV UR5, URZ ;  /* 0x0000003f00057c82 */ /* 0x000fd20008000000 */
.L_x_556:
[----:B------:R-:W-:Y:S01]  /*1490*/  STL [R1+0x454], RZ ;  /* 0x000454ff01007387 */ /* 0x000fe20000100800 */
[----:B--2---:R-:W2:Y:S01]  /*14a0*/  S2UR UR16, SR_CgaCtaId ;  /* 0x00000000001079c3 */ /* 0x004ea20000008800 */
[----:B------:R-:W-:Y:S01]  /*14b0*/  UMOV UR15, 0x400 ;  /* 0x00000400000f7882 */ /* 0x000fe20000000000 */
[----:B------:R-:W-:Y:S01]  /*14c0*/  UMOV UR6, URZ ;  /* 0x0000003f00067c82 */ /* 0x000fe20008000000 */
[----:B------:R-:W-:Y:S01]  /*14d0*/  STL [R1+0x450], RZ ;  /* 0x000450ff01007387 */ /* 0x000fe20000100800 */
[----:B------:R-:W-:Y:S01]  /*14e0*/  UMOV UR7, URZ ;  /* 0x0000003f00077c82 */ /* 0x000fe20008000000 */
[----:B------:R-:W-:Y:S01]  /*14f0*/  UMOV UR8, URZ ;  /* 0x0000003f00087c82 */ /* 0x000fe20008000000 */
[----:B------:R-:W-:Y:S01]  /*1500*/  CS2R R236, SRZ ;  /* 0x0000000000ec7805 */ /* 0x000fe2000001ff00 */
[----:B------:R-:W-:Y:S01]  /*1510*/  STL [R1+0x44c], RZ ;  /* 0x00044cff01007387 */ /* 0x000fe20000100800 */
[----:B-1----:R-:W1:Y:S01]  /*1520*/  LDC R2, c[0x0][0x28c] ;  /* 0x0000a300ff027b82 */ /* 0x002e620000000800 */
[----:B------:R-:W-:-:S02]  /*1530*/  CS2R R234, SRZ ;  /* 0x0000000000ea7805 */ /* 0x000fc4000001ff00 */
[----:B------:R-:W-:Y:S01]  /*1540*/  CS2R R232, SRZ ;  /* 0x0000000000e87805 */ /* 0x000fe2000001ff00 */
[----:B------:R-:W-:Y:S01]  /*1550*/  STL [R1+0x448], RZ ;  /* 0x000448ff01007387 */ /* 0x000fe20000100800 */
[----:B------:R-:W-:Y:S02]  /*1560*/  CS2R R230, SRZ ;  /* 0x0000000000e67805 */ /* 0x000fe4000001ff00 */
[----:B------:R-:W-:Y:S02]  /*1570*/  CS2R R228, SRZ ;  /* 0x0000000000e47805 */ /* 0x000fe4000001ff00 */
[----:B------:R-:W-:Y:S01]  /*1580*/  CS2R R226, SRZ ;  /* 0x0000000000e27805 */ /* 0x000fe2000001ff00 */
[----:B------:R-:W-:Y:S01]  /*1590*/  STL [R1+0x444], RZ ;  /* 0x000444ff01007387 */ /* 0x000fe20000100800 */
[----:B------:R-:W-:Y:S02]  /*15a0*/  CS2R R224, SRZ ;  /* 0x0000000000e07805 */ /* 0x000fe4000001ff00 */
        /* <DEDUP_REMOVED lines=15> */
[----:B-1----:R-:W-:Y:S02]  /*16a0*/  ISETP.GE.AND P0, PT, R2, 0x1, PT ;  /* 0x000000010200780c */ /* 0x002fe40003f06270 */
        /* <DEDUP_REMOVED lines=39> */
[----:B0-----:R-:W-:Y:S02]  /*1920*/  CS2R R14, SRZ ;  /* 0x00000000000e7805 */ /* 0x001fe4000001ff00 */
        /* <DEDUP_REMOVED lines=91> */
[----:B------:R-:W-:-:S03]  /*1ee0*/  CS2R R150, SRZ ;  /* 0x0000000000967805 */ /* 0x000fc6000001ff00 */
[----:B------:R-:W-:Y:S04]  /*1ef0*/  STL [R1+0x3ac], RZ ;  /* 0x0003acff01007387 */ /* 0x000fe80000100800 */
        /* <DEDUP_REMOVED lines=107> */
[----:B------:R-:W-:Y:S04]  /*25b0*/  STL [R1], RZ ;  /* 0x000000ff01007387 */ /* 0x000fe80000100800 */
        /* <DEDUP_REMOVED lines=39> */
[----:B------:R-:W-:Y:S01]  /*2830*/  STL [R1+0xa0], RZ ;  /* 0x0000a0ff01007387 */ /* 0x000fe20000100800 */
[----:B------:R-:W0:Y:S03]  /*2840*/  S2R R0, SR_TID.X ;  /* 0x0000000000007919 */ /* 0x000e260000002100 */
        /* <DEDUP_REMOVED lines=8> */
[----:B0-----:R-:W-:-:S03]  /*28d0*/  LOP3.LUT R0, R0, 0x80, RZ, 0xc0, !PT ;  /* 0x0000008000007812 */ /* 0x001fc600078ec0ff */
[----:B------:R-:W-:Y:S01]  /*28e0*/  STL [R1+0xc4], RZ ;  /* 0x0000c4ff01007387 */ /* 0x000fe20000100800 */
[----:B------:R-:W-:-:S03]  /*28f0*/  SHF.R.U32.HI R0, RZ, 0x7, R0 ;  /* 0x00000007ff007819 */ /* 0x000fc60000011600 */
        /* <DEDUP_REMOVED lines=33> */
[----:B------:R-:W0:Y:S04]  /*2b10*/  SHFL.IDX PT, R0, R0, RZ, 0x1f ;  /* 0x00001fff00007589 */ /* 0x000e2800000e0000 */
[----:B------:R1:W-:Y:S04]  /*2b20*/  STL [R1+0x14c], RZ ;  /* 0x00014cff01007387 */ /* 0x0003e80000100800 */
[----:B------:R1:W-:Y:S04]  /*2b30*/  STL [R1+0x150], RZ ;  /* 0x000150ff01007387 */ /* 0x0003e80000100800 */
[----:B------:R1:W-:Y:S04]  /*2b40*/  STL [R1+0x154], RZ ;  /* 0x000154ff01007387 */ /* 0x0003e80000100800 */
[----:B------:R1:W-:Y:S04]  /*2b50*/  STL [R1+0x158], RZ ;  /* 0x000158ff01007387 */ /* 0x0003e80000100800 */
[----:B------:R1:W-:Y:S04]  /*2b60*/  STL [R1+0x15c], RZ ;  /* 0x00015cff01007387 */ /* 0x0003e80000100800 */
[----:B------:R1:W-:Y:S01]  /*2b70*/  STL [R1+0x160], RZ ;  /* 0x000160ff01007387 */ /* 0x0003e20000100800 */
[----:B0-----:R-:W-:Y:S01]  /*2b80*/  R2UR UR12, R0 ;  /* 0x00000000000c72ca */ /* 0x001fe200000e0000 */
[----:B------:R-:W-:-:S02]  /*2b90*/  IMAD.U32 R0, RZ, RZ, UR4 ;  /* 0x00000004ff007e24 */ /* 0x000fc4000f8e00ff */
[----:B------:R1:W-:Y:S04]  /*2ba0*/  STL [R1+0x164], RZ ;  /* 0x000164ff01007387 */ /* 0x0003e80000100800 */
[----:B------:R1:W-:Y:S04]  /*2bb0*/  STL [R1+0x168], RZ ;  /* 0x000168ff01007387 */ /* 0x0003e80000100800 */
[----:B------:R1:W-:Y:S02]  /*2bc0*/  STL [R1+0x16c], RZ ;  /* 0x00016cff01007387 */ /* 0x0003e40000100800 */
[----:B------:R-:W-:-:S02]  /*2bd0*/  ULEA.HI UR11, UR12, UR12, URZ, 0x1 ;  /* 0x0000000c0c0b7291 */ /* 0x000fc4000f8f083f */
[----:B------:R1:W-:Y:S02]  /*2be0*/  STL [R1+0x170], RZ ;  /* 0x000170ff01007387 */ /* 0x0003e40000100800 */
[----:B------:R-:W-:Y:S02]  /*2bf0*/  ULOP3.LUT UR14, UR11, 0x1ffffe, URZ, 0xc0, !UPT ;  /* 0x001ffffe0b0e7892 */ /* 0x000fe4000f8ec03f */
[----:B------:R1:W-:Y:S01]  /*2c00*/  STL [R1+0x174], RZ ;  /* 0x000174ff01007387 */ /* 0x0003e20000100800 */
[----:B--2---:R-:W-:Y:S02]  /*2c10*/  ULEA UR11, UR16, UR15, 0x18 ;  /* 0x0000000f100b7291 */ /* 0x004fe4000f8ec03f */
[----:B------:R-:W-:Y:S01]  /*2c20*/  UIADD3 UR14, UR12, -UR14, URZ ;  /* 0x8000000e0c0e7290 */ /* 0x000fe2000fffe03f */
[----:B------:R1:W-:Y:S03]  /*2c30*/  STL [R1+0x178], RZ ;  /* 0x000178ff01007387 */ /* 0x0003e60000100800 */
[----:B------:R-:W-:Y:S01]  /*2c40*/  ULEA UR14, UR14, UR11, 0xb ;  /* 0x0000000b0e0e7291 */ /* 0x000fe2000f8e583f */
[----:B------:R1:W-:Y:S03]  /*2c50*/  STL [R1+0x17c], RZ ;  /* 0x00017cff01007387 */ /* 0x0003e60000100800 */
[----:B------:R-:W-:Y:S01]  /*2c60*/  UIADD3 UR14, UR14, 0x200, URZ ;  /* 0x000002000e0e7890 */ /* 0x000fe2000fffe03f */
[----:B------:R1:W-:Y:S03]  /*2c70*/  STL [R1+0x180], RZ ;  /* 0x000180ff01007387 */ /* 0x0003e60000100800 */
[----:B------:R-:W-:Y:S01]  /*2c80*/  USHF.R.U32.HI UR12, URZ, 0x4, UR14 ;  /* 0x000000043f0c7899 */ /* 0x000fe2000801160e */
[----:B------:R1:W-:Y:S02]  /*2c90*/  STL [R1+0x184], RZ ;  /* 0x000184ff01007387 */ /* 0x0003e40000100800 */
[----:B------:R-:W-:Y:S01]  /*2ca0*/  UMOV UR14, UR5 ;  /* 0x00000005000e7c82 */ /* 0x000fe20008000000 */
[----:B------:R-:W-:Y:S01]  /*2cb0*/  ULOP3.LUT UR12, UR12, 0x3fff, URZ, 0xc0, !UPT ;  /* 0x00003fff0c0c7892 */ /* 0x000fe2000f8ec03f */
[----:B------:R1:W-:Y:S04]  /*2cc0*/  STL [R1+0x188], RZ ;  /* 0x000188ff01007387 */ /* 0x0003e80000100800 */
        /* <DEDUP_REMOVED lines=28> */
[----:B------:R1:W-:Y:S01]  /*2e90*/  STL [R1+0x1fc], RZ ;  /* 0x0001fcff01007387 */ /* 0x0003e20000100800 */
[----:B------:R-:W-:Y:S05]  /*2ea0*/  @!P0 BRA `(.L_x_18) ;  /* 0x0000003400dc8947 */ /* 0x000fea0003800000 */
[----:B------:R-:W-:-:S06]  /*2eb0*/  UISETP.NE.AND UP0, UPT, UR24, 0x3, UPT ;  /* 0x000000031800788c */ /* 0x000fcc000bf05270 */
[----:B------:R-:W-:-:S13]  /*2ec0*/  PLOP3.LUT P1, PT, PT, PT, UP0, 0x80, 0x0 ;  /* 0x000000000000781c */ /* 0x000fda0003f2f008 */
[----:B------:R-:W-:Y:S05]  /*2ed0*/  @!P1 BRA `(.L_x_19) ;  /* 0x0000000000049947 */ /* 0x000fea0003800000 */
[----:B------:R-:W-:Y:S01]  /*2ee0*/  BPT.TRAP 0x1 ;  /* 0x000000040000795c */ /* 0x000fe20000300000 */
.L_x_19:
[----:B------:R-:W-:Y:S01]  /*2ef0*/  ULEA UR7, UR5, UR11, 0x3 ;  /* 0x0000000b05077291 */ /* 0x000fe2000f8e183f */
[----:B------:R-:W-:-:S05]  /*2f00*/  IMAD.U32 R0, RZ, RZ, UR4 ;  /* 0x00000004ff007e24 */ /* 0x000fca000f8e00ff */
[----:B------:R-:W-:-:S04]  /*2f10*/  SHF.L.U32 R0, R0, 0x1f, RZ ;  /* 0x0000001f00007819 */ /* 0x000fc800000006ff */
[----:B------:R0:W2:Y:S01]  /*2f20*/  SYNCS.PHASECHK.TRANS64.TRYWAIT P0, [UR7], R0 ;  /* 0x00000000ff0075a7 */ /* 0x0000a20008000147 */
[----:B------:R-:W-:Y:S05]  /*2f30*/  @!P1 BRA `(.L_x_20) ;  /* 0x0000000000049947 */ /* 0x000fea0003800000 */
[----:B------:R-:W-:Y:S01]  /*2f40*/  BPT.TRAP 0x1 ;  /* 0x000000040000795c */ /* 0x000fe20000300000 */
.L_x_20:
[----:B------:R3:W-:Y:S01]  /*2f50*/  STL [R1+0x454], RZ ;  /* 0x000454ff01007387 */ /* 0x0007e20000100800 */
[----:B------:R-:W-:Y:S01]  /*2f60*/  UMOV UR6, 0x1 ;  /* 0x0000000100067882 */ /* 0x000fe20000000000 */
[----:B--2---:R-:W-:Y:S05]  /*2f70*/  @P0 BRA `(.L_x_21) ;  /* 0x0000000000080947 */ /* 0x004fea0003800000 */
[----:B------:R-:W2:Y:S02]  /*2f80*/  SYNCS.PHASECHK.TRANS64.TRYWAIT P0, [UR7], R0 ;  /* 0x00000000ff0075a7 */ /* 0x000ea40008000147 */
[----:B--2---:R-:W-:Y:S05]  /*2f90*/  @!P0 BRA `(.L_x_22) ;  /* 0x0000020c00488947 */ /* 0x004fea0003800000 */
.L_x_21:
[----:B------:R-:W-:Y:S01]  /*2fa0*/  UIADD3 UR7, UR11, 0x1c200, URZ ;  /* 0x0001c2000b077890 */ /* 0x000fe2000fffe03f */
[----:B------:R-:W-:Y:S01]  /*2fb0*/  WARPGROUP.ARRIVE ;  /* 0x00000000000079c5 */ /* 0x000fe20000000000 */
[----:B------:R-:W-:Y:S01]  /*2fc0*/  ULOP3.LUT UR16, UR12, 0x10000, URZ, 0xfc, !UPT ;  /* 0x000100000c107892 */ /* 0x000fe2000f8efc3f */
[----:B------:R-:W-:Y:S01]  /*2fd0*/  STL [R1+0x450], RZ ;  /* 0x000450ff01007387 */ /* 0x000fe20000100800 */
[----:B------:R-:W-:Y:S01]  /*2fe0*/  USHF.R.U32.HI UR7, URZ, 0x4, UR7 ;  /* 0x000000043f077899 */ /* 0x000fe20008011607 */
[----:B------:R-:W-:Y:S01]  /*2ff0*/  CS2R R236, SRZ ;  /* 0x0000000000ec7805 */ /* 0x000fe2000001ff00 */
[----:B------:R-:W-:Y:S01]  /*3000*/  ULEA UR16, UR5, UR16, 0x9 ;  /* 0x0000001005107291 */ /* 0x000fe2000f8e483f */
[----:B------:R-:W-:Y:S01]  /*3010*/  STL [R1+0x44c], RZ ;  /* 0x00044cff01007387 */ /* 0x000fe20000100800 */
[----:B------:R-:W-:Y:S01]  /*3020*/  ULOP3.LUT UR7, UR7, 0x3fff, URZ, 0xc0, !UPT ;  /* 0x00003fff07077892 */ /* 0x000fe2000f8ec03f */
[----:B------:R-:W-:Y:S01]  /*3030*/  CS2R R234, SRZ ;  /* 0x0000000000ea7805 */ /* 0x000fe2000001ff00 */
[----:B------:R-:W-:Y:S01]  /*3040*/  UMOV UR17, 0xc0000010 ;  /* 0xc000001000117882 */ /* 0x000fe20000000000 */
[----:B------:R-:W-:Y:S01]  /*3050*/  UMOV UR19, 0xc0000010 ;  /* 0xc000001000137882 */ /* 0x000fe20000000000 */
[----:B------:R-:W-:Y:S01]  /*3060*/  ULOP3.LUT UR7, UR7, 0x10000, URZ, 0xfc, !UPT ;  /* 0x0001000007077892 */ /* 0x000fe2000f8efc3f */
[----:B------:R-:W-:Y:S01]  /*3070*/  STL [R1+0x448], RZ ;  /* 0x000448ff01007387 */ /* 0x000fe20000100800 */
[----:B------:R-:W-:-:S02]  /*3080*/  CS2R R232, SRZ ;  /* 0x0000000000e87805 */ /* 0x000fc4000001ff00 */
[----:B------:R-:W-:Y:S01]  /*3090*/  CS2R R230, SRZ ;  /* 0x0000000000e67805 */ /* 0x000fe2000001ff00 */
[----:B------:R-:W-:Y:S01]  /*30a0*/  ULEA UR18, UR5, UR7, 0x9 ;  /* 0x0000000705127291 */ /* 0x000fe2000f8e483f */
[----:B------:R-:W-:Y:S01]  /*30b0*/  STL [R1+0x444], RZ ;  /* 0x000444ff01007387 */ /* 0x000fe20000100800 */
[----:B------:R-:W-:Y:S01]  /*30c0*/  CS2R R228, SRZ ;  /* 0x0000000000e47805 */ /* 0x000fe2000001ff00 */
[----:B------:R-:W-:Y:S01]  /*30d0*/  ULDC UR7, c[0x0][0x50c] ;  /* 0x0001430000077ab9 */ /* 0x000fe20000000800 */
[----:B------:R-:W-:Y:S01]  /*30e0*/  CS2R R226, SRZ ;  /* 0x0000000000e27805 */ /* 0x000fe2000001ff00 */
[----:B------:R-:W-:Y:S01]  /*30f0*/  STL [R1+0x440], RZ ;  /* 0x000440ff01007387 */ /* 0x000fe20000100800 */
[----:B------:R-:W-:Y:S01]  /*3100*/  UISETP.NE.AND UP0, UPT, UR7, 0x1, UPT ;  /* 0x000000010700788c */ /* 0x000fe2000bf05270 */
[----:B------:R-:W-:Y:S02]  /*3110*/  CS2R R224, SRZ ;  /* 0x0000000000e07805 */ /* 0x000fe4000001ff00 */
[----:B------:R-:W-:Y:S01]  /*3120*/  CS2R R222, SRZ ;  /* 0x0000000000de7805 */ /* 0x000fe2000001ff00 */
[----:B------:R-:W-:Y:S01]  /*3130*/  QGMMA.64x256x32.F32.E5M2.E5M2 R4, gdesc[UR16], RZ, !UPT, gsb0 ;  /* 0x03e00000100479f3 */ /* 0x000fe2000c0038ff */
[----:B------:R-:W-:Y:S01]  /*3140*/  STL [R1+0x43c], RZ ;  /* 0x00043cff01007387 */ /* 0x000fe20000100800 */
[----:B------:R-:W-:Y:S01]  /*3150*/  UIADD3 UR16, UR16, 0x100, URZ ;  /* 0x0000010010107890 */ /* 0x000fe2000fffe03f */
[----:B------:R-:W-:Y:S01]  /*3160*/  CS2R R220, SRZ ;  /* 0x0000000000dc7805 */ /* 0x000fe2000001ff00 */
[----:B------:R-:W-:Y:S01]  /*3170*/  UMOV UR17, 0xc0000010 ;  /* 0xc000001000117882 */ /* 0x000fe20000000000 */
[----:B------:R-:W-:Y:S01]  /*3180*/  STL [R1+0x438], RZ ;  /* 0x000438ff01007387 */ /* 0x000fe20000100800 */
[----:B------:R-:W-:Y:S01]  /*3190*/  USEL UR7, URZ, 0x1, UP0 ;  /* 0x000000013f077887 */ /* 0x000fe20008000000 */
[----:B------:R-:W-:-:S02]  /*31a0*/  CS2R R218, SRZ ;  /* 0x0000000000da7805 */ /* 0x000fc4000001ff00 */
[----:B------:R-:W-:Y:S01]  /*31b0*/  CS2R R216, SRZ ;  /* 0x0000000000d87805 */ /* 0x000fe2000001ff00 */
[----:B------:R-:W-:Y:S01]  /*31c0*/  STL [R1+0x434], RZ ;  /* 0x000434ff01007387 */ /* 0x000fe20000100800 */
[----:B------:R-:W-:Y:S02]  /*31d0*/  CS2R R214, SRZ ;  /* 0x0000000000d67805 */ /* 0x000fe4000001ff00 */
[----:B------:R-:W-:Y:S02]  /*31e0*/  CS2R R212, SRZ ;  /* 0x0000000000d47805 */ /* 0x000fe4000001ff00 */
[----:B------:R-:W-:Y:S01]  /*31f0*/  ISETP.NE.AND P0, PT, RZ, UR7, PT ;  /* 0x00000007ff007c0c */ /* 0x000fe2000bf05270 */
        /* <DEDUP_REMOVED lines=93> */
[----:B------:R-:W-:-:S02]  /*37d0*/  WARPGROUP.DEPBAR.LE gsb0, 0x0 ;  /* 0x00008000000079c5 */ /* 0x000fc40000010000 */
[----:B--2---:R-:W-:Y:S01]  /*37e0*/  IMAD.MOV.U32 R3, RZ, RZ, R129 ;  /* 0x000000ffff037224 */ /* 0x004fe200078e0081 */
[----:B------:R-:W-:Y:S01]  /*37f0*/  STL [R1+0x334], RZ ;  /* 0x000334ff01007387 */ /* 0x000fe20000100800 */
[----:B------:R-:W-:Y:S02]  /*3800*/  IMAD.MOV.U32 R2, RZ, RZ, R130 ;  /* 0x000000ffff027224 */ /* 0x000fe400078e0082 */
[----:B0-----:R-:W-:Y:S01]  /*3810*/  IMAD.MOV.U32 R0, RZ, RZ, R131 ;  /* 0x000000ffff007224 */ /* 0x001fe200078e0083 */
        /* <DEDUP_REMOVED lines=23> */
[----:B------:R0:W-:Y:S04]  /*3990*/  STL.64 [R1], R4 ;  /* 0x0000000401007387 */ /* 0x0001e80000100a00 */
[----:B------:R2:W-:Y:S04]  /*39a0*/  STL.64 [R1+0x8], R6 ;  /* 0x0000080601007387 */ /* 0x0005e80000100a00 */
[----:B------:R4:W-:Y:S04]  /*39b0*/  STL.64 [R1+0x10], R8 ;  /* 0x0000100801007387 */ /* 0x0009e80000100a00 */
[----:B------:R5:W-:Y:S01]  /*39c0*/  STL.64 [R1+0x18], R10 ;  /* 0x0000180a01007387 */ /* 0x000be20000100a00 */
[----:B0-----:R-:W-:-:S03]  /*39d0*/  CS2R R4, SRZ ;  /* 0x0000000000047805 */ /* 0x001fc6000001ff00 */
[----:B------:R0:W-:Y:S01]  /*39e0*/  STL.64 [R1+0x20], R12 ;  /* 0x0000200c01007387 */ /* 0x0001e20000100a00 */
[----:B--2---:R-:W-:-:S03]  /*39f0*/  CS2R R6, SRZ ;  /* 0x0000000000067805 */ /* 0x004fc6000001ff00 */
[----:B------:R2:W-:Y:S01]  /*3a00*/  STL.64 [R1+0x28], R14 ;  /* 0x0000280e01007387 */ /* 0x0005e20000100a00 */
[----:B----4-:R-:W-:-:S03]  /*3a10*/  CS2R R8, SRZ ;  /* 0x0000000000087805 */ /* 0x010fc6000001ff00 */
[----:B------:R4:W-:Y:S01]  /*3a20*/  STL.64 [R1+0x30], R16 ;  /* 0x0000301001007387 */ /* 0x0009e20000100a00 */
[----:B-----5:R-:W-:-:S03]  /*3a30*/  CS2R R10, SRZ ;  /* 0x00000000000a7805 */ /* 0x020fc6000001ff00 */
[----:B------:R5:W-:Y:S01]  /*3a40*/  STL.64 [R1+0x38], R18 ;  /* 0x0000381201007387 */ /* 0x000be20000100a00 */
[----:B0-----:R-:W-:-:S03]  /*3a50*/  CS2R R12, SRZ ;  /* 0x00000000000c7805 */ /* 0x001fc6000001ff00 */
[----:B------:R0:W-:Y:S01]  /*3a60*/  STL.64 [R1+0x40], R20 ;  /* 0x0000401401007387 */ /* 0x0001e20000100a00 */
[----:B--2---:R-:W-:-:S03]  /*3a70*/  CS2R R14, SRZ ;  /* 0x00000000000e7805 */ /* 0x004fc6000001ff00 */
[----:B------:R2:W-:Y:S01]  /*3a80*/  STL.64 [R1+0x48], R22 ;  /* 0x0000481601007387 */ /* 0x0005e20000100a00 */
[----:B----4-:R-:W-:-:S03]  /*3a90*/  CS2R R16, SRZ ;  /* 0x0000000000107805 */ /* 0x010fc6000001ff00 */
[----:B------:R-:W-:Y:S01]  /*3aa0*/  STL.64 [R1+0x50], R24 ;  /* 0x0000501801007387 */ /* 0x000fe20000100a00 */
[----:B-----5:R-:W-:-:S03]  /*3ab0*/  CS2R R18, SRZ ;  /* 0x0000000000127805 */ /* 0x020fc6000001ff00 */
[----:B------:R-:W-:Y:S01]  /*3ac0*/  STL.64 [R1+0x58], R26 ;  /* 0x0000581a01007387 */ /* 0x000fe20000100a00 */
[----:B0-----:R-:W-:-:S03]  /*3ad0*/  CS2R R20, SRZ ;  /* 0x0000000000147805 */ /* 0x001fc6000001ff00 */
[----:B------:R-:W-:Y:S01]  /*3ae0*/  STL.64 [R1+0x60], R28 ;  /* 0x0000601c01007387 */ /* 0x000fe20000100a00 */
[----:B--2---:R-:W-:-:S03]  /*3af0*/  CS2R R22, SRZ ;  /* 0x0000000000167805 */ /* 0x004fc6000001ff00 */
[----:B------:R-:W-:Y:S04]  /*3b00*/  STL.64 [R1+0x68], R30 ;  /* 0x0000681e01007387 */ /* 0x000fe80000100a00 */
        /* <DEDUP_REMOVED lines=49> */
[----:B------:R0:W-:Y:S04]  /*3e20*/  STL.64 [R1+0x1f8], R130 ;  /* 0x0001f88201007387 */ /* 0x0001e80000100a00 */
[----:B------:R2:W-:Y:S04]  /*3e30*/  STL [R1+0x2d4], RZ ;  /* 0x0002d4ff01007387 */ /* 0x0005e80000100800 */
[----:B------:R2:W-:Y:S01]  /*3e40*/  STL [R1+0x2d0], RZ ;  /* 0x0002d0ff01007387 */ /* 0x0005e20000100800 */
[----:B0-----:R-:W-:-:S03]  /*3e50*/  WARPGROUP.ARRIVE ;  /* 0x00000000000079c5 */ /* 0x001fc60000000000 */
[----:B------:R2:W-:Y:S04]  /*3e60*/  STL [R1+0x2cc], RZ ;  /* 0x0002ccff01007387 */ /* 0x0005e80000100800 */
[----:B------:R2:W-:Y:S01]  /*3e70*/  STL [R1+0x2c8], RZ ;  /* 0x0002c8ff01007387 */ /* 0x0005e20000100800 */
[----:B------:R-:W-:Y:S03]  /*3e80*/  QGMMA.64x256x32.F32.E5M2.E5M2 R24, gdesc[UR16], RZ, !UPT, gsb0 ;  /* 0x03e00000101879f3 */ /* 0x000fe6000c0038ff */
        /* <DEDUP_REMOVED lines=50> */
[----:B------:R-:W-:-:S02]  /*41b0*/  WARPGROUP.DEPBAR.LE gsb0, 0x0 ;  /* 0x00008000000079c5 */ /* 0x000fc40000010000 */
[----:B------:R-:W-:Y:S05]  /*41c0*/  @!P0 BRA `(.L_x_23) ;  /* 0x0000002000f88947 */ /* 0x000fea0003800000 */
[----:B------:R-:W4:Y:S04]  /*41d0*/  LDL R4, [R1] ;  /* 0x0000000001047983 */ /* 0x000f280000100800 */
[----:B------:R-:W5:Y:S04]  /*41e0*/  LDL R5, [R1+0x4] ;  /* 0x0000040001057983 */ /* 0x000f680000100800 */
[----:B------:R-:W3:Y:S04]  /*41f0*/  LDL R6, [R1+0x8] ;  /* 0x0000080001067983 */ /* 0x000ee80000100800 */
[----:B------:R-:W2:Y:S04]  /*4200*/  LDL R7, [R1+0xc] ;  /* 0x00000c0001077983 */ /* 0x000ea80000100800 */
        /* <DEDUP_REMOVED lines=100> */
[----:B------:R0:W-:Y:S04]  /*4850*/  STL [R1+0x4c8], R131 ;  /* 0x0004c88301007387 */ /* 0x0001e80000100800 */
[----:B0-----:R-:W2:Y:S04]  /*4860*/  LDL R131, [R1+0x1a0] ;  /* 0x0001a00001837983 */ /* 0x001ea80000100800 */
        /* <DEDUP_REMOVED lines=39> */
[----:B0-----:R-:W2:Y:S01]  /*4ae0*/  LDL R151, [R1+0x1f0] ;  /* 0x0001f00001977983 */ /* 0x001ea20000100800 */
[----:B------:R-:W-:-:S01]  /*4af0*/  FADD R3, RZ, R3 ;  /* 0x00000003ff037221 */ /* 0x000fc20000000000 */
[----:B------:R-:W-:Y:S01]  /*4b00*/  FADD R2, RZ, R2 ;  /* 0x00000002ff027221 */ /* 0x000fe20000000000 */
[----:B----4-:R-:W-:-:S01]  /*4b10*/  FADD R4, RZ, R4 ;  /* 0x00000004ff047221 */ /* 0x010fc20000000000 */
[----:B-----5:R-:W-:Y:S01]  /*4b20*/  FADD R5, RZ, R5 ;  /* 0x00000005ff057221 */ /* 0x020fe20000000000 */
[----:B---3--:R-:W-:-:S01]  /*4b30*/  FADD R6, RZ, R6 ;  /* 0x00000006ff067221 */ /* 0x008fc20000000000 */
[----:B--2---:R-:W-:Y:S01]  /*4b40*/  FADD R7, RZ, R7 ;  /* 0x00000007ff077221 */ /* 0x004fe20000000000 */
[----:B------:R-:W-:-:S01]  /*4b50*/  FADD R8, RZ, R8 ;  /* 0x00000008ff087221 */ /* 0x000fc20000000000 */
[----:B------:R-:W-:Y:S01]  /*4b60*/  FADD R9, RZ, R9 ;  /* 0x00000009ff097221 */ /* 0x000fe20000000000 */
        /* <DEDUP_REMOVED lines=13> */
[----:B------:R-:W2:Y:S01]  /*4c40*/  LDL.LU R131, [R1+0x4c8] ;  /* 0x0004c80001837983 */ /* 0x000ea20000300800 */
        /* <DEDUP_REMOVED lines=13> */
[----:B------:R-:W3:Y:S01]  /*4d20*/  LDL.LU R132, [R1+0x4c4] ;  /* 0x0004c40001847983 */ /* 0x000ee20000300800 */
        /* <DEDUP_REMOVED lines=16> */
[----:B------:R0:W-:Y:S01]  /*4e30*/  STL [R1+0x200], R133 ;  /* 0x0002008501007387 */ /* 0x0001e20000100800 */
        /* <DEDUP_REMOVED lines=9> */
[----:B0-----:R-:W4:Y:S01]  /*4ed0*/  LDL.LU R133, [R1+0x4c0] ;  /* 0x0004c00001857983 */ /* 0x001f220000300800 */
[----:B------:R-:W-:-:S01]  /*4ee0*/  FADD R185, RZ, R185 ;  /* 0x000000b9ffb97221 */ /* 0x000fc20000000000 */
[----:B------:R-:W-:Y:S01]  /*4ef0*/  FADD R186, RZ, R186 ;  /* 0x000000baffba7221 */ /* 0x000fe20000000000 */
[----:B------:R-:W-:-:S01]  /*4f00*/  FADD R187, RZ, R187 ;  /* 0x000000bbffbb7221 */ /* 0x000fc20000000000 */
        /* <DEDUP_REMOVED lines=10> */
[----:B0-----:R-:W5:Y:S01]  /*4fb0*/  LDL.LU R134, [R1+0x4bc] ;  /* 0x0004bc0001867983 */ /* 0x001f620000300800 */
        /* <DEDUP_REMOVED lines=51> */
[----:B0-----:R-:W5:Y:S04]  /*52f0*/  LDL.LU R138, [R1+0x4ac] ;  /* 0x0004ac00018a7983 */ /* 0x001f680000300800 */
[----:B------:R0:W-:Y:S01]  /*5300*/  STL [R1+0x218], R139 ;  /* 0x0002188b01007387 */ /* 0x0001e20000100800 */
[----:B------:R-:W-:-:S03]  /*5310*/  FADD R140, RZ, R140 ;  /* 0x0000008cff8c7221 */ /* 0x000fc60000000000 */
        /* <DEDUP_REMOVED lines=34> */
[----:B------:R0:W-:Y:S04]  /*5540*/  STL [R1+0x248], R151 ;  /* 0x0002489701007387 */ /* 0x0001e80000100800 */
[----:B0-----:R-:W5:Y:S04]  /*5550*/  LDL.LU R151, [R1+0x478] ;  /* 0x0004780001977983 */ /* 0x001f680000300800 */
[----:B------:R0:W-:Y:S04]  /*5560*/  STL [R1+0x24c], R3 ;  /* 0x00024c0301007387 */ /* 0x0001e80000100800 */
[----:B------:R1:W-:Y:S01]  /*5570*/  STL [R1+0x250], R2 ;  /* 0x0002500201007387 */ /* 0x0003e20000100800 */
[----:B0-----:R-:W-:-:S01]  /*5580*/  FADD R3, RZ, R0 ;  /* 0x00000000ff037221 */ /* 0x001fc20000000000 */
[----:B------:R-:W-:Y:S01]  /*5590*/  FADD R0, RZ, R25 ;  /* 0x00000019ff007221 */ /* 0x000fe20000000000 */
[----:B-1----:R-:W-:-:S03]  /*55a0*/  FADD R2, RZ, R24 ;  /* 0x00000018ff027221 */ /* 0x002fc60000000000 */
[----:B------:R0:W-:Y:S04]  /*55b0*/  STL [R1+0x254], R3 ;  /* 0x0002540301007387 */ /* 0x0001e80000100800 */
[----:B------:R1:W-:Y:S04]  /*55c0*/  STL [R1+0x258], R2 ;  /* 0x0002580201007387 */ /* 0x0003e80000100800 */
[----:B------:R2:W-:Y:S01]  /*55d0*/  STL [R1+0x25c], R0 ;  /* 0x00025c0001007387 */ /* 0x0005e20000100800 */
[----:B0-----:R-:W-:-:S01]  /*55e0*/  FADD R3, RZ, R26 ;  /* 0x0000001aff037221 */ /* 0x001fc20000000000 */
[----:B-1----:R-:W-:-:S04]  /*55f0*/  FADD R2, RZ, R27 ;  /* 0x0000001bff027221 */ /* 0x002fc80000000000 */
[----:B------:R0:W-:Y:S01]  /*5600*/  STL [R1+0x260], R3 ;  /* 0x0002600301007387 */ /* 0x0001e20000100800 */
[----:B--2---:R-:W-:-:S03]  /*5610*/  FADD R0, RZ, R28 ;  /* 0x0000001cff007221 */ /* 0x004fc60000000000 */
        /* <DEDUP_REMOVED lines=207> */
[----:B---3--:R-:W-:-:S04]  /*6310*/  FADD R2, RZ, R132 ;  /* 0x00000084ff027221 */ /* 0x008fc80000000000 */
[----:B------:R5:W-:Y:S01]  /*6320*/  STL [R1+0x404], R3 ;  /* 0x0004040301007387 */ /* 0x000be20000100800 */
[----:B----4-:R-:W-:-:S03]  /*6330*/  FADD R0, RZ, R133 ;  /* 0x00000085ff007221 */ /* 0x010fc60000000000 */
[----:B------:R0:W-:Y:S04]  /*6340*/  STL [R1+0x408], R2 ;  /* 0x0004080201007387 */ /* 0x0001e80000100800 */
[----:B------:R1:W-:Y:S01]  /*6350*/  STL [R1+0x40c], R0 ;  /* 0x00040c0001007387 */ /* 0x0003e20000100800 */
[----:B-----5:R-:W-:-:S01]  /*6360*/  FADD R3, RZ, R134 ;  /* 0x00000086ff037221 */ /* 0x020fc20000000000 */
[----:B0-----:R-:W-:-:S04]  /*6370*/  FADD R2, RZ, R135 ;  /* 0x00000087ff027221 */ /* 0x001fc80000000000 */
[----:B------:R0:W-:Y:S01]  /*6380*/  STL [R1+0x410], R3 ;  /* 0x0004100301007387 */ /* 0x0001e20000100800 */
[----:B-1----:R-:W-:-:S03]  /*6390*/  FADD R0, RZ, R136 ;  /* 0x00000088ff007221 */ /* 0x002fc60000000000 */
        /* <DEDUP_REMOVED lines=32> */
[----:B------:R-:W-:-:S05]  /*65a0*/  UMOV UR6, URZ ;  /* 0x0000003f00067c82 */ /* 0x000fca0008000000 */
.L_x_23:
[----:B------:R-:W-:-:S04]  /*65b0*/  UIADD3 UR14, UR5, 0x1, URZ ;  /* 0x00000001050e7890 */ /* 0x000fc8000fffe03f */
[----:B------:R-:W-:-:S04]  /*65c0*/  UISETP.NE.AND UP0, UPT, UR14, 0xe, UPT ;  /* 0x0000000e0e00788c */ /* 0x000fc8000bf05270 */
[----:B------:R-:W-:Y:S02]  /*65d0*/  USEL UR8, URZ, 0x1, UP0 ;  /* 0x000000013f087887 */ /* 0x000fe40008000000 */
[----:B------:R-:W-:Y:S02]  /*65e0*/  USEL UR14, UR14, URZ, UP0 ;  /* 0x0000003f0e0e7287 */ /* 0x000fe40008000000 */
[----:B------:R-:W-:-:S06]  /*65f0*/  ULOP3.LUT UR8, UR4, UR8, URZ, 0x3c, !UPT ;  /* 0x0000000804087292 */ /* 0x000fcc000f8e3c3f */
[----:B0-----:R-:W-:Y:S01]  /*6600*/  IMAD.U32 R0, RZ, RZ, UR8 ;  /* 0x00000008ff007e24 */ /* 0x001fe2000f8e00ff */
[----:B------:R-:W-:-:S06]  /*6610*/  UMOV UR8, 0x1 ;  /* 0x0000000100087882 */ /* 0x000fcc0000000000 */
.L_x_18:
[----:B------:R-:W-:-:S04]  /*6620*/  UISETP.LT.AND UP0, UPT, UR9, 0x1, UPT ;  /* 0x000000010900788c */ /* 0x000fc8000bf01270 */
[----:B------:R-:W-:-:S04]  /*6630*/  USEL UR15, UR9, 0x1, UP0 ;  /* 0x00000001090f7887 */ /* 0x000fc80008000000 */
[----:B------:R-:W-:-:S04]  /*6640*/  UIADD3 UR15, UR9, -UR15, URZ ;  /* 0x8000000f090f7290 */ /* 0x000fc8000fffe03f */
[----:B------:R-:W-:-:S06]  /*6650*/  UISETP.GE.AND UP0, UPT, UR15, 0x1, UPT ;  /* 0x000000010f00788c */ /* 0x000fcc000bf06270 */
[----:B------:R-:W-:-:S13]  /*6660*/  PLOP3.LUT P0, PT, PT, PT, UP0, 0x80, 0x0 ;  /* 0x000000000000781c */ /* 0x000fda0003f0f008 */
[----:B------:R-:W-:Y:S05]  /*6670*/  @!P0 BRA `(.L_x_24) ;  /* 0x0000004c00ac8947 */ /* 0x000fea0003800000 */
[----:B------:R-:W-:Y:S01]  /*6680*/  IMAD.U32 R2, RZ, RZ, UR15 ;  /* 0x0000000fff027e24 */ /* 0x000fe2000f8e00ff */
[----:B------:R-:W-:Y:S01]  /*6690*/  UMOV UR25, UR5 ;  /* 0x0000000500197c82 */ /* 0x000fe20008000000 */
[----:B------:R-:W-:-:S05]  /*66a0*/  ULDC UR26, c[0x0][0x50c] ;  /* 0x00014300001a7ab9 */ /* 0x000fca0000000800 */
.L_x_32:
[----:B------:R-:W-:-:S06]  /*66b0*/  UISETP.NE.AND UP0, UPT, UR24, 0x3, UPT ;  /* 0x000000031800788c */ /* 0x000fcc000bf05270 */
[----:B------:R-:W-:-:S13]  /*66c0*/  PLOP3.LUT P1, PT, PT, PT, UP0, 0x80, 0x0 ;  /* 0x000000000000781c */ /* 0x000fda0003f2f008 */
[----:B------:R-:W-:Y:S05]  /*66d0*/  @!P1 BRA `(.L_x_25) ;  /* 0x0000000000049947 */ /* 0x000fea0003800000 */
[----:B------:R-:W-:Y:S01]  /*66e0*/  BPT.TRAP 0x1 ;  /* 0x000000040000795c */ /* 0x000fe20000300000 */
.L_x_25:
[----:B------:R-:W0:Y:S01]  /*66f0*/  S2UR UR15, SR_CgaCtaId ;  /* 0x00000000000f79c3 */ /* 0x000e220000008800 */
[----:B------:R-:W-:Y:S01]  /*6700*/  UMOV UR11, 0x400 ;  /* 0x00000400000b7882 */ /* 0x000fe20000000000 */
[----:B------:R-:W-:Y:S01]  /*6710*/  SHF.L.U32 R3, R0, 0x1f, RZ ;  /* 0x0000001f00037819 */ /* 0x000fe200000006ff */
[----:B0-----:R-:W-:-:S04]  /*6720*/  ULEA UR11, UR15, UR11, 0x18 ;  /* 0x0000000b0f0b7291 */ /* 0x001fc8000f8ec03f */
[----:B------:R-:W-:-:S09]  /*6730*/  ULEA UR15, UR14, UR11, 0x3 ;  /* 0x0000000b0e0f7291 */ /* 0x000fd2000f8e183f */
[----:B------:R0:W4:Y:S01]  /*6740*/  SYNCS.PHASECHK.TRANS64.TRYWAIT P0, [UR15], R3 ;  /* 0x00000003ff0075a7 */ /* 0x000122000800014f */
[----:B------:R-:W-:Y:S05]  /*6750*/  @!P1 BRA `(.L_x_26) ;  /* 0x0000000000049947 */ /* 0x000fea0003800000 */
[----:B------:R-:W-:Y:S01]  /*6760*/  BPT.TRAP 0x1 ;  /* 0x000000040000795c */ /* 0x000fe20000300000 */
.L_x_26:
[----:B----4-:R-:W-:Y:S05]  /*6770*/  @P0 BRA `(.L_x_27) ;  /* 0x0000000000080947 */ /* 0x010fea0003800000 */
[----:B------:R-:W4:Y:S02]  /*6780*/  SYNCS.PHASECHK.TRANS64.TRYWAIT P0, [UR15], R3 ;  /* 0x00000003ff0075a7 */ /* 0x000f24000800014f */
[----:B----4-:R-:W-:Y:S05]  /*6790*/  @!P0 BRA `(.L_x_28) ;  /* 0x000001d400608947 */ /* 0x010fea0003800000 */
.L_x_27:
        /* <DEDUP_REMOVED lines=64> */
[----:B----4-:R-:W4:Y:S04]  /*6ba0*/  LDL.LU.64 R108, [R1] ;  /* 0x00000000016c7983 */ /* 0x010f280000300a00 */
[----:B------:R-:W4:Y:S04]  /*6bb0*/  LDL.LU.64 R110, [R1+0x8] ;  /* 0x00000800016e7983 */ /* 0x000f280000300a00 */
        /* <DEDUP_REMOVED lines=61> */
[----:B------:R-:W4:Y:S01]  /*6f90*/  LDL.LU.64 R234, [R1+0x1f8] ;  /* 0x0001f80001ea7983 */ /* 0x000f220000300a00 */
[----:B------:R-:W-:-:S02]  /*6fa0*/  UIADD3 UR15, UR11, 0x1c200, URZ ;  /* 0x0001c2000b0f7890 */ /* 0x000fc4000fffe03f */
[----:B------:R-:W-:Y:S02]  /*6fb0*/  UISETP.NE.AND UP0, UPT, UR7, URZ, UPT ;  /* 0x0000003f0700728c */ /* 0x000fe4000bf05270 */
[----:B------:R-:W-:Y:S02]  /*6fc0*/  USHF.R.U32.HI UR15, URZ, 0x4, UR15 ;  /* 0x000000043f0f7899 */ /* 0x000fe4000801160f */
[----:B------:R-:W-:Y:S02]  /*6fd0*/  USEL UR8, UR8, URZ, !UP0 ;  /* 0x0000003f08087287 */ /* 0x000fe4000c000000 */
[----:B------:R-:W-:Y:S02]  /*6fe0*/  ULOP3.LUT UR15, UR15, 0x3fff, URZ, 0xc0, !UPT ;  /* 0x00003fff0f0f7892 */ /* 0x000fe4000f8ec03f */
[----:B------:R-:W-:Y:S02]  /*6ff0*/  ULOP3.LUT UR16, UR12, 0x10000, URZ, 0xfc, !UPT ;  /* 0x000100000c107892 */ /* 0x000fe4000f8efc3f */
[----:B------:R-:W-:-:S02]  /*7000*/  ULOP3.LUT UR15, UR15, 0x10000, URZ, 0xfc, !UPT ;  /* 0x000100000f0f7892 */ /* 0x000fc4000f8efc3f */
[----:B------:R-:W-:Y:S02]  /*7010*/  UISETP.NE.U32.AND UP0, UPT, UR8, URZ, UPT ;  /* 0x0000003f0800728c */ /* 0x000fe4000bf05070 */
[----:B------:R-:W-:Y:S02]  /*7020*/  ULEA UR16, UR14, UR16, 0x9 ;  /* 0x000000100e107291 */ /* 0x000fe4000f8e483f */
[----:B------:R-:W-:Y:S01]  /*7030*/  ULEA UR18, UR14, UR15, 0x9 ;  /* 0x0000000f0e127291 */ /* 0x000fe2000f8e483f */
[----:B------:R-:W-:Y:S01]  /*7040*/  UMOV UR17, 0xc0000010 ;  /* 0xc000001000117882 */ /* 0x000fe20000000000 */
[----:B------:R-:W-:Y:S01]  /*7050*/  UMOV UR19, 0xc0000010 ;  /* 0xc000001000137882 */ /* 0x000fe20000000000 */
[----:B----4-:R-:W-:-:S06]  /*7060*/  WARPGROUP.ARRIVE ;  /* 0x00000000000079c5 */ /* 0x010fcc0000000000 */
[----:B------:R-:W-:Y:S03]  /*7070*/  QGMMA.64x256x32.F32.E5M2.E5M2 R108, gdesc[UR16], R108, UP0, gsb0 ;  /* 0x03e00000106c79f3 */ /* 0x000fe6000b80386c */
[----:B------:R-:W-:Y:S02]  /*7080*/  WARPGROUP.DEPBAR.LE gsb0, 0x0 ;  /* 0x00008000000079c5 */ /* 0x000fe40000010000 */
[----:B------:R-:W-:Y:S01]  /*7090*/  STL.64 [R1], R108 ;  /* 0x0000006c01007387 */ /* 0x000fe20000100a00 */
[----:B0-----:R-:W-:-:S03]  /*70a0*/  IMAD.MOV.U32 R3, RZ, RZ, R108 ;  /* 0x000000ffff037224 */ /* 0x001fc600078e006c */
        /* <DEDUP_REMOVED lines=63> */
[----:B0-----:R0:W5:Y:S04]  /*74a0*/  LDL.LU.64 R234, [R1+0x670] ;  /* 0x0006700001ea7983 */ /* 0x0011680000300a00 */
[----:B------:R0:W5:Y:S04]  /*74b0*/  LDL.LU.64 R232, [R1+0x668] ;  /* 0x0006680001e87983 */ /* 0x0001680000300a00 */
        /* <DEDUP_REMOVED lines=62> */
[----:B------:R-:W-:Y:S01]  /*78a0*/  UIADD3 UR16, UR16, 0x100, URZ ;  /* 0x0000010010107890 */ /* 0x000fe2000fffe03f */
[----:B------:R-:W-:Y:S01]  /*78b0*/  UMOV UR17, 0xc0000010 ;  /* 0xc000001000117882 */ /* 0x000fe20000000000 */
[----:B------:R-:W-:Y:S01]  /*78c0*/  UIADD3 UR6, UR6, 0x1, URZ ;  /* 0x0000000106067890 */ /* 0x000fe2000fffe03f */
[----:B----4-:R-:W-:-:S06]  /*78d0*/  WARPGROUP.ARRIVE ;  /* 0x00000000000079c5 */ /* 0x010fcc0000000000 */
[----:B------:R-:W-:Y:S01]  /*78e0*/  QGMMA.64x256x32.F32.E5M2.E5M2 R24, gdesc[UR16], R24, UP0, gsb0 ;  /* 0x03e00000101879f3 */ /* 0x000fe2000b803818 */
[----:B------:R-:W-:-:S04]  /*78f0*/  UISETP.NE.AND UP0, UPT, UR6, UR26, UPT ;  /* 0x0000001a0600728c */ /* 0x000fc8000bf05270 */
[----:B------:R-:W-:-:S06]  /*7900*/  USEL UR7, URZ, 0x1, UP0 ;  /* 0x000000013f077887 */ /* 0x000fcc0008000000 */
[----:B------:R-:W-:Y:S01]  /*7910*/  ISETP.NE.AND P0, PT, RZ, UR7, PT ;  /* 0x00000007ff007c0c */ /* 0x000fe2000bf05270 */
[----:B------:R-:W-:-:S12]  /*7920*/  WARPGROUP.DEPBAR.LE gsb0, 0x0 ;  /* 0x00008000000079c5 */ /* 0x000fd80000010000 */
[----:B0-----:R-:W-:Y:S05]  /*7930*/  @!P0 BRA `(.L_x_29) ;  /* 0x00000038008c8947 */ /* 0x001fea0003800000 */
[----:B------:R0:W-:Y:S04]  /*7940*/  STL [R1+0x660], R31 ;  /* 0x0006601f01007387 */ /* 0x0001e80000100800 */
[----:B------:R4:W-:Y:S01]  /*7950*/  STL [R1+0x65c], R32 ;  /* 0x00065c2001007387 */ /* 0x0009e20000100800 */
[----:B0-----:R-:W-:-:S03]  /*7960*/  IMAD.MOV.U32 R31, RZ, RZ, R3 ;  /* 0x000000ffff1f7224 */ /* 0x001fc600078e0003 */
[----:B----4-:R-:W4:Y:S04]  /*7970*/  LDL R32, [R1+0x4] ;  /* 0x0000040001207983 */ /* 0x010f280000100800 */
[----:B------:R0:W-:Y:S04]  /*7980*/  STL [R1+0x658], R33 ;  /* 0x0006582101007387 */ /* 0x0001e80000100800 */
[----:B0-----:R-:W2:Y:S04]  /*7990*/  LDL R33, [R1+0x8] ;  /* 0x0000080001217983 */ /* 0x001ea80000100800 */
[----:B------:R0:W-:Y:S04]  /*79a0*/  STL [R1+0x654], R34 ;  /* 0x0006542201007387 */ /* 0x0001e80000100800 */
[----:B0-----:R-:W3:Y:S04]  /*79b0*/  LDL R34, [R1+0xc] ;  /* 0x00000c0001227983 */ /* 0x001ee80000100800 */
        /* <DEDUP_REMOVED lines=175> */
[----:B0-----:R-:W3:Y:S04]  /*84b0*/  LDL.LU R122, [R1+0x200] ;  /* 0x00020000017a7983 */ /* 0x001ee80000300800 */
        /* <DEDUP_REMOVED lines=14> */
[----:B------:R-:W3:Y:S04]  /*85a0*/  LDL.LU R3, [R1+0x234] ;  /* 0x0002340001037983 */ /* 0x000ee80000300800 */
        /* <DEDUP_REMOVED lines=46> */
[----:B-----5:R0:W-:Y:S04]  /*8890*/  STL [R1+0x478], R0 ;  /* 0x0004780001007387 */ /* 0x0201e80000100800 */
[----:B0-----:R-:W3:Y:S01]  /*88a0*/  LDL R0, [R1+0x168] ;  /* 0x0001680001007983 */ /* 0x001ee20000100800 */
[----:B------:R-:W-:-:S01]  /*88b0*/  FADD R4, R31, R4 ;  /* 0x000000041f047221 */ /* 0x000fc20000000000 */
[----:B----4-:R-:W-:Y:S01]  /*88c0*/  FADD R5, R32, R5 ;  /* 0x0000000520057221 */ /* 0x010fe20000000000 */
[----:B--2---:R-:W-:-:S01]  /*88d0*/  FADD R6, R33, R6 ;  /* 0x0000000621067221 */ /* 0x004fc20000000000 */
[----:B------:R-:W2:Y:S01]  /*88e0*/  LDL.LU R31, [R1+0x660] ;  /* 0x00066000011f7983 */ /* 0x000ea20000300800 */
[----:B---3--:R-:W-:-:S01]  /*88f0*/  FADD R7, R34, R7 ;  /* 0x0000000722077221 */ /* 0x008fc20000000000 */
[----:B------:R-:W-:-:S02]  /*8900*/  FADD R8, R35, R8 ;  /* 0x0000000823087221 */ /* 0x000fc40000000000 */
[----:B------:R-:W3:Y:S01]  /*8910*/  LDL.LU R32, [R1+0x65c] ;  /* 0x00065c0001207983 */ /* 0x000ee20000300800 */
[----:B------:R-:W-:-:S03]  /*8920*/  FADD R9, R36, R9 ;  /* 0x0000000924097221 */ /* 0x000fc60000000000 */
[----:B------:R-:W4:Y:S01]  /*8930*/  LDL.LU R33, [R1+0x658] ;  /* 0x0006580001217983 */ /* 0x000f220000300800 */
        /* <DEDUP_REMOVED lines=160> */
[----:B------:R-:W-:-:S01]  /*9340*/  FADD R218, R117, R218 ;  /* 0x000000da75da7221 */ /* 0x000fc20000000000 */
[----:B------:R-:W-:Y:S02]  /*9350*/  FADD R122, R124, R122 ;  /* 0x0000007a7c7a7221 */ /* 0x000fe40000000000 */
[----:B------:R-:W4:Y:S01]  /*9360*/  LDL.LU R114, [R1+0x514] ;  /* 0x0005140001727983 */ /* 0x000f220000300800 */
[----:B------:R-:W-:-:S03]  /*9370*/  FADD R219, R118, R219 ;  /* 0x000000db76db7221 */ /* 0x000fc60000000000 */
[----:B------:R-:W4:Y:S01]  /*9380*/  LDL.LU R115, [R1+0x510] ;  /* 0x0005100001737983 */ /* 0x000f220000300800 */
[----:B------:R-:W-:-:S03]  /*9390*/  FADD R220, R119, R220 ;  /* 0x000000dc77dc7221 */ /* 0x000fc60000000000 */
[----:B------:R-:W4:Y:S01]  /*93a0*/  LDL.LU R116, [R1+0x50c] ;  /* 0x00050c0001747983 */ /* 0x000f220000300800 */
[----:B------:R-:W-:-:S03]  /*93b0*/  FADD R221, R120, R221 ;  /* 0x000000dd78dd7221 */ /* 0x000fc60000000000 */
[----:B------:R-:W4:Y:S04]  /*93c0*/  LDL.LU R117, [R1+0x508] ;  /* 0x0005080001757983 */ /* 0x000f280000300800 */
[----:B------:R-:W4:Y:S04]  /*93d0*/  LDL.LU R118, [R1+0x504] ;  /* 0x0005040001767983 */ /* 0x000f280000300800 */
[----:B------:R-:W4:Y:S04]  /*93e0*/  LDL.LU R119, [R1+0x500] ;  /* 0x0005000001777983 */ /* 0x000f280000300800 */
[----:B------:R-:W4:Y:S01]  /*93f0*/  LDL.LU R120, [R1+0x4fc] ;  /* 0x0004fc0001787983 */ /* 0x000f220000300800 */
[----:B------:R-:W-:-:S01]  /*9400*/  FADD R237, R126, R237 ;  /* 0x000000ed7eed7221 */ /* 0x000fc20000000000 */
[----:B------:R-:W-:Y:S01]  /*9410*/  FADD R236, R128, R236 ;  /* 0x000000ec80ec7221 */ /* 0x000fe20000000000 */
[----:B------:R-:W-:-:S01]  /*9420*/  FADD R225, R150, R225 ;  /* 0x000000e196e17221 */ /* 0x000fc20000000000 */
[----:B------:R0:W-:Y:S01]  /*9430*/  STL [R1+0x200], R122 ;  /* 0x0002007a01007387 */ /* 0x0001e20000100800 */
[----:B------:R-:W-:-:S01]  /*9440*/  FADD R228, R146, R228 ;  /* 0x000000e492e47221 */ /* 0x000fc20000000000 */
[----:B------:R-:W-:Y:S01]  /*9450*/  FADD R230, R143, R230 ;  /* 0x000000e68fe67221 */ /* 0x000fe20000000000 */
[----:B------:R-:W-:-:S01]  /*9460*/  FADD R231, R141, R231 ;  /* 0x000000e78de77221 */ /* 0x000fc20000000000 */
[----:B------:R-:W-:Y:S01]  /*9470*/  FADD R223, R2, R223 ;  /* 0x000000df02df7221 */ /* 0x000fe20000000000 */
[----:B------:R-:W-:-:S01]  /*9480*/  FADD R222, R0, R222 ;  /* 0x000000de00de7221 */ /* 0x000fc20000000000 */
[----:B------:R-:W-:Y:S01]  /*9490*/  FADD R224, R151, R224 ;  /* 0x000000e097e07221 */ /* 0x000fe20000000000 */
[----:B------:R-:W-:-:S01]  /*94a0*/  FADD R226, R149, R226 ;  /* 0x000000e295e27221 */ /* 0x000fc20000000000 */
[----:B------:R-:W-:Y:S01]  /*94b0*/  FADD R227, R147, R227 ;  /* 0x000000e393e37221 */ /* 0x000fe20000000000 */
[----:B------:R-:W-:-:S01]  /*94c0*/  FADD R229, R145, R229 ;  /* 0x000000e591e57221 */ /* 0x000fc20000000000 */
[----:B0-----:R-:W2:Y:S01]  /*94d0*/  LDL.LU R122, [R1+0x204] ;  /* 0x00020400017a7983 */ /* 0x001ea20000300800 */
[----:B------:R-:W-:-:S01]  /*94e0*/  FADD R232, R136, R232 ;  /* 0x000000e888e87221 */ /* 0x000fc20000000000 */
[----:B------:R-:W-:Y:S01]  /*94f0*/  FADD R233, R134, R233 ;  /* 0x000000e986e97221 */ /* 0x000fe20000000000 */
[----:B------:R-:W-:-:S01]  /*9500*/  FADD R234, R132, R234 ;  /* 0x000000ea84ea7221 */ /* 0x000fc20000000000 */
[----:B------:R-:W3:Y:S01]  /*9510*/  LDL.LU R124, [R1+0x208] ;  /* 0x00020800017c7983 */ /* 0x000ee20000300800 */
[----:B------:R-:W-:-:S03]  /*9520*/  FADD R235, R130, R235 ;  /* 0x000000eb82eb7221 */ /* 0x000fc60000000000 */
[----:B------:R-:W4:Y:S04]  /*9530*/  LDL.LU R126, [R1+0x20c] ;  /* 0x00020c00017e7983 */ /* 0x000f280000300800 */
[----:B------:R-:W4:Y:S04]  /*9540*/  LDL.LU R128, [R1+0x210] ;  /* 0x0002100001807983 */ /* 0x000f280000300800 */
[----:B------:R-:W4:Y:S04]  /*9550*/  LDL.LU R150, [R1+0x214] ;  /* 0x0002140001967983 */ /* 0x000f280000300800 */
[----:B------:R-:W4:Y:S04]  /*9560*/  LDL.LU R146, [R1+0x218] ;  /* 0x0002180001927983 */ /* 0x000f280000300800 */
[----:B------:R-:W4:Y:S04]  /*9570*/  LDL.LU R143, [R1+0x21c] ;  /* 0x00021c00018f7983 */ /* 0x000f280000300800 */
[----:B------:R-:W4:Y:S04]  /*9580*/  LDL.LU R141, [R1+0x220] ;  /* 0x00022000018d7983 */ /* 0x000f280000300800 */
[----:B------:R-:W4:Y:S04]  /*9590*/  LDL.LU R2, [R1+0x224] ;  /* 0x0002240001027983 */ /* 0x000f280000300800 */
[----:B------:R-:W4:Y:S04]  /*95a0*/  LDL.LU R0, [R1+0x228] ;  /* 0x0002280001007983 */ /* 0x000f280000300800 */
[----:B------:R-:W4:Y:S04]  /*95b0*/  LDL R130, [R1+0x1e0] ;  /* 0x0001e00001827983 */ /* 0x000f280000100800 */
[----:B------:R-:W4:Y:S04]  /*95c0*/  LDL R132, [R1+0x1e4] ;  /* 0x0001e40001847983 */ /* 0x000f280000100800 */
[----:B------:R-:W4:Y:S04]  /*95d0*/  LDL R134, [R1+0x1e8] ;  /* 0x0001e80001867983 */ /* 0x000f280000100800 */
[----:B------:R-:W4:Y:S04]  /*95e0*/  LDL R136, [R1+0x1ec] ;  /* 0x0001ec0001887983 */ /* 0x000f280000100800 */
[----:B------:R-:W4:Y:S04]  /*95f0*/  LDL R151, [R1+0x1f0] ;  /* 0x0001f00001977983 */ /* 0x000f280000100800 */
[----:B------:R-:W4:Y:S04]  /*9600*/  LDL R149, [R1+0x1f4] ;  /* 0x0001f40001957983 */ /* 0x000f280000100800 */
[----:B------:R-:W4:Y:S04]  /*9610*/  LDL R147, [R1+0x1f8] ;  /* 0x0001f80001937983 */ /* 0x000f280000100800 */
[----:B------:R-:W4:Y:S01]  /*9620*/  LDL R145, [R1+0x1fc] ;  /* 0x0001fc0001917983 */ /* 0x000f220000100800 */
[----:B------:R-:W-:-:S01]  /*9630*/  FADD R137, R138, R137 ;  /* 0x000000898a897221 */ /* 0x000fc20000000000 */
[----:B------:R-:W-:Y:S01]  /*9640*/  FADD R133, R135, R133 ;  /* 0x0000008587857221 */ /* 0x000fe20000000000 */
[----:B------:R-:W-:-:S01]  /*9650*/  FADD R3, R131, R3 ;  /* 0x0000000383037221 */ /* 0x000fc20000000000 */
[----:B--2---:R-:W-:-:S02]  /*9660*/  FADD R122, R121, R122 ;  /* 0x0000007a797a7221 */ /* 0x004fc40000000000 */
[----:B------:R-:W2:Y:S01]  /*9670*/  LDL.LU R121, [R1+0x4f8] ;  /* 0x0004f80001797983 */ /* 0x000ea20000300800 */
[----:B---3--:R-:W-:-:S03]  /*9680*/  FADD R124, R123, R124 ;  /* 0x0000007c7b7c7221 */ /* 0x008fc60000000000 */
[----:B------:R0:W-:Y:S01]  /*9690*/  STL [R1+0x204], R122 ;  /* 0x0002047a01007387 */ /* 0x0001e20000100800 */
[----:B----4-:R-:W-:-:S01]  /*96a0*/  FADD R126, R125, R126 ;  /* 0x0000007e7d7e7221 */ /* 0x010fc20000000000 */
[----:B------:R-:W-:Y:S02]  /*96b0*/  FADD R128, R127, R128 ;  /* 0x000000807f807221 */ /* 0x000fe40000000000 */
[----:B0-----:R-:W3:Y:S04]  /*96c0*/  LDL.LU R122, [R1+0x4f4] ;  /* 0x0004f400017a7983 */ /* 0x001ee80000300800 */
[----:B------:R-:W4:Y:S04]  /*96d0*/  LDL.LU R123, [R1+0x4f0] ;  /* 0x0004f000017b7983 */ /* 0x000f280000300800 */
[----:B------:R0:W-:Y:S01]  /*96e0*/  STL [R1+0x208], R124 ;  /* 0x0002087c01007387 */ /* 0x0001e20000100800 */
[----:B------:R-:W-:-:S01]  /*96f0*/  FADD R150, R129, R150 ;  /* 0x0000009681967221 */ /* 0x000fc20000000000 */
[----:B------:R-:W-:Y:S01]  /*9700*/  FADD R146, R148, R146 ;  /* 0x0000009294927221 */ /* 0x000fe20000000000 */
[----:B------:R-:W-:-:S01]  /*9710*/  FADD R143, R144, R143 ;  /* 0x0000008f908f7221 */ /* 0x000fc20000000000 */
[----:B------:R-:W-:Y:S01]  /*9720*/  FADD R141, R142, R141 ;  /* 0x0000008d8e8d7221 */ /* 0x000fe20000000000 */
[----:B0-----:R-:W4:Y:S04]  /*9730*/  LDL.LU R124, [R1+0x4ec] ;  /* 0x0004ec00017c7983 */ /* 0x001f280000300800 */
[----:B------:R-:W4:Y:S04]  /*9740*/  LDL.LU R125, [R1+0x4e8] ;  /* 0x0004e800017d7983 */ /* 0x000f280000300800 */
[----:B------:R0:W-:Y:S01]  /*9750*/  STL [R1+0x20c], R126 ;  /* 0x00020c7e01007387 */ /* 0x0001e20000100800 */
[----:B------:R-:W-:-:S01]  /*9760*/  FADD R2, R140, R2 ;  /* 0x000000028c027221 */ /* 0x000fc20000000000 */
[----:B------:R-:W-:-:S02]  /*9770*/  FADD R0, R139, R0 ;  /* 0x000000008b007221 */ /* 0x000fc40000000000 */
[----:B0-----:R-:W4:Y:S04]  /*9780*/  LDL.LU R126, [R1+0x4e4] ;  /* 0x0004e400017e7983 */ /* 0x001f280000300800 */
[----:B------:R-:W4:Y:S04]  /*9790*/  LDL.LU R127, [R1+0x4e0] ;  /* 0x0004e000017f7983 */ /* 0x000f280000300800 */
[----:B------:R0:W-:Y:S04]  /*97a0*/  STL [R1+0x210], R128 ;  /* 0x0002108001007387 */ /* 0x0001e80000100800 */
[----:B0-----:R-:W4:Y:S04]  /*97b0*/  LDL.LU R128, [R1+0x4dc] ;  /* 0x0004dc0001807983 */ /* 0x001f280000300800 */
[----:B------:R-:W4:Y:S04]  /*97c0*/  LDL.LU R129, [R1+0x4d8] ;  /* 0x0004d80001817983 */ /* 0x000f280000300800 */
[----:B------:R-:W-:Y:S04]  /*97d0*/  STL [R1+0x214], R150 ;  /* 0x0002149601007387 */ /* 0x000fe80000100800 */
[----:B------:R-:W-:Y:S04]  /*97e0*/  STL [R1+0x218], R146 ;  /* 0x0002189201007387 */ /* 0x000fe80000100800 */
[----:B------:R-:W-:Y:S04]  /*97f0*/  STL [R1+0x21c], R143 ;  /* 0x00021c8f01007387 */ /* 0x000fe80000100800 */
[----:B------:R-:W-:Y:S04]  /*9800*/  STL [R1+0x220], R141 ;  /* 0x0002208d01007387 */ /* 0x000fe80000100800 */
[----:B------:R-:W-:Y:S04]  /*9810*/  STL [R1+0x224], R2 ;  /* 0x0002240201007387 */ /* 0x000fe80000100800 */
[----:B------:R-:W-:Y:S04]  /*9820*/  STL [R1+0x228], R0 ;  /* 0x0002280001007387 */ /* 0x000fe80000100800 */
[----:B------:R-:W2:Y:S04]  /*9830*/  LDL.LU R131, [R1+0x238] ;  /* 0x0002380001837983 */ /* 0x000ea80000300800 */
[----:B------:R-:W-:Y:S04]  /*9840*/  STL [R1+0x22c], R137 ;  /* 0x00022c8901007387 */ /* 0x000fe80000100800 */
[----:B------:R0:W-:Y:S04]  /*9850*/  STL [R1+0x230], R133 ;  /* 0x0002308501007387 */ /* 0x0001e80000100800 */
[----:B0-----:R-:W3:Y:S04]  /*9860*/  LDL.LU R133, [R1+0x23c] ;  /* 0x00023c0001857983 */ /* 0x001ee80000300800 */
[----:B------:R-:W4:Y:S04]  /*9870*/  LDL.LU R135, [R1+0x240] ;  /* 0x0002400001877983 */ /* 0x000f280000300800 */
[----:B------:R0:W-:Y:S04]  /*9880*/  STL [R1+0x234], R3 ;  /* 0x0002340301007387 */ /* 0x0001e80000100800 */
        /* <DEDUP_REMOVED lines=11> */
[----:B0-----:R-:W4:Y:S04]  /*9940*/  LDL.LU R3, [R1+0x270] ;  /* 0x0002700001037983 */ /* 0x001f280000300800 */
[----:B------:R-:W4:Y:S04]  /*9950*/  LDL.LU R2, [R1+0x274] ;  /* 0x0002740001027983 */ /* 0x000f280000300800 */
[----:B------:R-:W4:Y:S01]  /*9960*/  LDL.LU R0, [R1+0x278] ;  /* 0x0002780001007983 */ /* 0x000f220000300800 */
[----:B--2---:R-:W-:-:S03]  /*9970*/  FADD R131, R130, R131 ;  /* 0x0000008382837221 */ /* 0x004fc60000000000 */
[----:B------:R-:W2:Y:S04]  /*9980*/  LDL.LU R130, [R1+0x4d4] ;  /* 0x0004d40001827983 */ /* 0x000ea80000300800 */
[----:B------:R0:W-:Y:S04]  /*9990*/  STL [R1+0x238], R131 ;  /* 0x0002388301007387 */ /* 0x0001e80000100800 */
[----:B0-----:R-:W2:Y:S01]  /*99a0*/  LDL.LU R131, [R1+0x4d0] ;  /* 0x0004d00001837983 */ /* 0x001ea20000300800 */
[----:B---3--:R-:W-:-:S03]  /*99b0*/  FADD R133, R132, R133 ;  /* 0x0000008584857221 */ /* 0x008fc60000000000 */
[----:B------:R-:W3:Y:S01]  /*99c0*/  LDL.LU R132, [R1+0x4cc] ;  /* 0x0004cc0001847983 */ /* 0x000ee20000300800 */
[----:B----4-:R-:W-:-:S03]  /*99d0*/  FADD R135, R134, R135 ;  /* 0x0000008786877221 */ /* 0x010fc60000000000 */
[----:B------:R0:W-:Y:S01]  /*99e0*/  STL [R1+0x23c], R133 ;  /* 0x00023c8501007387 */ /* 0x0001e20000100800 */
[----:B------:R-:W-:-:S03]  /*99f0*/  FADD R137, R136, R137 ;  /* 0x0000008988897221 */ /* 0x000fc60000000000 */
[----:B0-----:R-:W4:Y:S01]  /*9a00*/  LDL.LU R133, [R1+0x4c8] ;  /* 0x0004c80001857983 */ /* 0x001f220000300800 */
[----:B------:R-:W-:-:S03]  /*9a10*/  FADD R150, R151, R150 ;  /* 0x0000009697967221 */ /* 0x000fc60000000000 */
[----:B------:R-:W4:Y:S01]  /*9a20*/  LDL.LU R134, [R1+0x4c4] ;  /* 0x0004c40001867983 */ /* 0x000f220000300800 */
[----:B------:R-:W-:-:S03]  /*9a30*/  FADD R148, R149, R148 ;  /* 0x0000009495947221 */ /* 0x000fc60000000000 */
[----:B------:R0:W-:Y:S01]  /*9a40*/  STL [R1+0x240], R135 ;  /* 0x0002408701007387 */ /* 0x0001e20000100800 */
[----:B------:R-:W-:-:S01]  /*9a50*/  FADD R146, R147, R146 ;  /* 0x0000009293927221 */ /* 0x000fc20000000000 */
[----:B------:R-:W-:Y:S02]  /*9a60*/  FADD R144, R145, R144 ;  /* 0x0000009091907221 */ /* 0x000fe40000000000 */
[----:B0-----:R-:W4:Y:S01]  /*9a70*/  LDL.LU R135, [R1+0x4c0] ;  /* 0x0004c00001877983 */ /* 0x001f220000300800 */
[----:B------:R-:W-:-:S03]  /*9a80*/  FADD R143, R24, R143 ;  /* 0x0000008f188f7221 */ /* 0x000fc60000000000 */
[----:B------:R-:W4:Y:S01]  /*9a90*/  LDL.LU R136, [R1+0x4bc] ;  /* 0x0004bc0001887983 */ /* 0x000f220000300800 */
[----:B------:R-:W-:-:S03]  /*9aa0*/  FADD R142, R25, R142 ;  /* 0x0000008e198e7221 */ /* 0x000fc60000000000 */
[----:B------:R0:W-:Y:S01]  /*9ab0*/  STL [R1+0x244], R137 ;  /* 0x0002448901007387 */ /* 0x0001e20000100800 */
[----:B------:R-:W-:-:S01]  /*9ac0*/  FADD R141, R26, R141 ;  /* 0x0000008d1a8d7221 */ /* 0x000fc20000000000 */
[----:B------:R-:W-:Y:S01]  /*9ad0*/  FADD R140, R27, R140 ;  /* 0x0000008c1b8c7221 */ /* 0x000fe20000000000 */
[----:B------:R-:W-:-:S01]  /*9ae0*/  FADD R139, R28, R139 ;  /* 0x0000008b1c8b7221 */ /* 0x000fc20000000000 */
[----:B0-----:R-:W4:Y:S04]  /*9af0*/  LDL.LU R137, [R1+0x4b8] ;  /* 0x0004b80001897983 */ /* 0x001f280000300800 */
[----:B------:R0:W-:Y:S01]  /*9b00*/  STL [R1+0x248], R150 ;  /* 0x0002489601007387 */ /* 0x0001e20000100800 */
[----:B------:R-:W-:-:S03]  /*9b10*/  FADD R138, R29, R138 ;  /* 0x0000008a1d8a7221 */ /* 0x000fc60000000000 */
[----:B------:R1:W-:Y:S04]  /*9b20*/  STL [R1+0x24c], R148 ;  /* 0x00024c9401007387 */ /* 0x0003e80000100800 */
        /* <DEDUP_REMOVED lines=9> */
[----:B------:R1:W-:Y:S04]  /*9bc0*/  STL [R1+0x268], R139 ;  /* 0x0002688b01007387 */ /* 0x0003e80000100800 */
[----:B------:R1:W-:Y:S04]  /*9bd0*/  STL [R1+0x26c], R138 ;  /* 0x00026c8a01007387 */ /* 0x0003e80000100800 */
[----:B------:R-:W2:Y:S04]  /*9be0*/  LDL.LU R151, [R1+0x27c] ;  /* 0x00027c0001977983 */ /* 0x000ea80000300800 */
[----:B------:R1:W-:Y:S04]  /*9bf0*/  STL [R1+0x270], R3 ;  /* 0x0002700301007387 */ /* 0x0003e80000100800 */
[----:B0-----:R-:W3:Y:S04]  /*9c00*/  LDL.LU R150, [R1+0x280] ;  /* 0x0002800001967983 */ /* 0x001ee80000300800 */
[----:B------:R0:W-:Y:S04]  /*9c10*/  STL [R1+0x274], R2 ;  /* 0x0002740201007387 */ /* 0x0001e80000100800 */
[----:B------:R-:W4:Y:S04]  /*9c20*/  LDL.LU R149, [R1+0x284] ;  /* 0x0002840001957983 */ /* 0x000f280000300800 */
[----:B------:R0:W-:Y:S04]  /*9c30*/  STL [R1+0x278], R0 ;  /* 0x0002780001007387 */ /* 0x0001e80000100800 */
[----:B-1----:R-:W4:Y:S04]  /*9c40*/  LDL.LU R148, [R1+0x288] ;  /* 0x0002880001947983 */ /* 0x002f280000300800 */
        /* <DEDUP_REMOVED lines=12> */
[----:B------:R-:W4:Y:S01]  /*9d10*/  LDL.LU R0, [R1+0x2bc] ;  /* 0x0002bc0001007983 */ /* 0x000f220000300800 */
[----:B--2---:R-:W-:-:S01]  /*9d20*/  FADD R151, R33, R151 ;  /* 0x0000009721977221 */ /* 0x004fc20000000000 */
[----:B---3--:R-:W-:-:S04]  /*9d30*/  FADD R150, R34, R150 ;  /* 0x0000009622967221 */ /* 0x008fc80000000000 */
[----:B------:R0:W-:Y:S01]  /*9d40*/  STL [R1+0x27c], R151 ;  /* 0x00027c9701007387 */ /* 0x0001e20000100800 */
[----:B----4-:R-:W-:-:S03]  /*9d50*/  FADD R149, R35, R149 ;  /* 0x0000009523957221 */ /* 0x010fc60000000000 */
[----:B------:R1:W-:Y:S01]  /*9d60*/  STL [R1+0x280], R150 ;  /* 0x0002809601007387 */ /* 0x0003e20000100800 */
[----:B------:R-:W-:-:S03]  /*9d70*/  FADD R148, R36, R148 ;  /* 0x0000009424947221 */ /* 0x000fc60000000000 */
        /* <DEDUP_REMOVED lines=24> */
[----:B0-----:R-:W4:Y:S01]  /*9f00*/  LDL.LU R151, [R1+0x2c0] ;  /* 0x0002c00001977983 */ /* 0x001f220000300800 */
[----:B------:R-:W-:-:S03]  /*9f10*/  FADD R0, R49, R0 ;  /* 0x0000000031007221 */ /* 0x000fc60000000000 */
[----:B------:R0:W-:Y:S04]  /*9f20*/  STL [R1+0x2b4], R3 ;  /* 0x0002b40301007387 */ /* 0x0001e80000100800 */
[----:B-1----:R-:W4:Y:S04]  /*9f30*/  LDL.LU R150, [R1+0x2c4] ;  /* 0x0002c40001967983 */ /* 0x002f280000300800 */
[----:B------:R1:W-:Y:S04]  /*9f40*/  STL [R1+0x2b8], R2 ;  /* 0x0002b80201007387 */ /* 0x0003e80000100800 */
[----:B--2---:R-:W2:Y:S04]  /*9f50*/  LDL.LU R149, [R1+0x2c8] ;  /* 0x0002c80001957983 */ /* 0x004ea80000300800 */
[----:B------:R1:W-:Y:S04]  /*9f60*/  STL [R1+0x2bc], R0 ;  /* 0x0002bc0001007387 */ /* 0x0003e80000100800 */
[----:B---3--:R-:W3:Y:S04]  /*9f70*/  LDL.LU R148, [R1+0x2cc] ;  /* 0x0002cc0001947983 */ /* 0x008ee80000300800 */
[----:B----4-:R-:W4:Y:S04]  /*9f80*/  LDL.LU R147, [R1+0x2d0] ;  /* 0x0002d00001937983 */ /* 0x010f280000300800 */
        /* <DEDUP_REMOVED lines=10> */
[----:B-1----:R-:W4:Y:S04]  /*a030*/  LDL.LU R2, [R1+0x2fc] ;  /* 0x0002fc0001027983 */ /* 0x002f280000300800 */
[----:B------:R-:W4:Y:S01]  /*a040*/  LDL.LU R0, [R1+0x300] ;  /* 0x0003000001007983 */ /* 0x000f220000300800 */
[----:B------:R-:W-:-:S01]  /*a050*/  FADD R151, R50, R151 ;  /* 0x0000009732977221 */ /* 0x000fc20000000000 */
[----:B------:R-:W-:-:S04]  /*a060*/  FADD R150, R51, R150 ;  /* 0x0000009633967221 */ /* 0x000fc80000000000 */
[----:B------:R0:W-:Y:S01]  /*a070*/  STL [R1+0x2c0], R151 ;  /* 0x0002c09701007387 */ /* 0x0001e20000100800 */
[----:B--2---:R-:W-:-:S03]  /*a080*/  FADD R149, R52, R149 ;  /* 0x0000009534957221 */ /* 0x004fc60000000000 */
[----:B------:R1:W-:Y:S01]  /*a090*/  STL [R1+0x2c4], R150 ;  /* 0x0002c49601007387 */ /* 0x0003e20000100800 */
[----:B---3--:R-:W-:-:S03]  /*a0a0*/  FADD R148, R53, R148 ;  /* 0x0000009435947221 */ /* 0x008fc60000000000 */
        /* <DEDUP_REMOVED lines=200> */
[----:B------:R-:W-:Y:S01]  /*ad30*/  STL [R1+0x3d0], R151 ;  /* 0x0003d09701007387 */ /* 0x000fe20000100800 */
[----:B--2---:R-:W-:-:S03]  /*ad40*/  FADD R149, R120, R149 ;  /* 0x0000009578957221 */ /* 0x004fc60000000000 */
[----:B------:R-:W-:Y:S01]  /*ad50*/  STL [R1+0x3d4], R150 ;  /* 0x0003d49601007387 */ /* 0x000fe20000100800 */
[----:B---3--:R-:W-:-:S03]  /*ad60*/  FADD R148, R121, R148 ;  /* 0x0000009479947221 */ /* 0x008fc60000000000 */
[----:B------:R-:W-:Y:S01]  /*ad70*/  STL [R1+0x3d8], R149 ;  /* 0x0003d89501007387 */ /* 0x000fe20000100800 */
[----:B----4-:R-:W-:-:S03]  /*ad80*/  FADD R147, R122, R147 ;  /* 0x000000937a937221 */ /* 0x010fc60000000000 */
[----:B------:R-:W-:Y:S01]  /*ad90*/  STL [R1+0x3dc], R148 ;  /* 0x0003dc9401007387 */ /* 0x000fe20000100800 */
[----:B------:R-:W-:-:S03]  /*ada0*/  FADD R146, R123, R146 ;  /* 0x000000927b927221 */ /* 0x000fc60000000000 */
        /* <DEDUP_REMOVED lines=18> */
[----:B------:R0:W-:Y:S04]  /*aed0*/  STL [R1+0x404], R138 ;  /* 0x0004048a01007387 */ /* 0x0001e80000100800 */
[----:B0-----:R-:W2:Y:S04]  /*aee0*/  LDL.LU R138, [R1+0x414] ;  /* 0x00041400018a7983 */ /* 0x001ea80000300800 */
[----:B------:R-:W-:Y:S04]  /*aef0*/  STL [R1+0x408], R3 ;  /* 0x0004080301007387 */ /* 0x000fe80000100800 */
[----:B------:R-:W3:Y:S01]  /*af00*/  LDL.LU R139, [R1+0x418] ;  /* 0x00041800018b7983 */ /* 0x000ee20000300800 */
[----:B------:R-:W-:-:S01]  /*af10*/  FADD R2, R133, R2 ;  /* 0x0000000285027221 */ /* 0x000fc20000000000 */
[----:B------:R-:W-:-:S04]  /*af20*/  FADD R0, R134, R0 ;  /* 0x0000000086007221 */ /* 0x000fc80000000000 */
[----:B------:R0:W-:Y:S04]  /*af30*/  STL [R1+0x40c], R2 ;  /* 0x00040c0201007387 */ /* 0x0001e80000100800 */
        /* <DEDUP_REMOVED lines=16> */
[----:B--2---:R-:W-:-:S05]  /*b040*/  FADD R138, R135, R138 ;  /* 0x0000008a878a7221 */ /* 0x004fca0000000000 */
[----:B------:R0:W-:Y:S01]  /*b050*/  STL [R1+0x414], R138 ;  /* 0x0004148a01007387 */ /* 0x0001e20000100800 */
[----:B---3--:R-:W-:-:S03]  /*b060*/  FADD R139, R136, R139 ;  /* 0x0000008b888b7221 */ /* 0x008fc60000000000 */
[----:B0-----:R-:W2:Y:S04]  /*b070*/  LDL.LU R138, [R1+0x4b4] ;  /* 0x0004b400018a7983 */ /* 0x001ea80000300800 */
[----:B------:R0:W-:Y:S04]  /*b080*/  STL [R1+0x418], R139 ;  /* 0x0004188b01007387 */ /* 0x0001e80000100800 */
[----:B0-----:R-:W3:Y:S01]  /*b090*/  LDL.LU R139, [R1+0x4b0] ;  /* 0x0004b000018b7983 */ /* 0x001ee20000300800 */
[----:B----4-:R-:W-:-:S05]  /*b0a0*/  FADD R140, R137, R140 ;  /* 0x0000008c898c7221 */ /* 0x010fca0000000000 */
[----:B------:R0:W-:Y:S04]  /*b0b0*/  STL [R1+0x41c], R140 ;  /* 0x00041c8c01007387 */ /* 0x0001e80000100800 */
[----:B0-----:R-:W4:Y:S01]  /*b0c0*/  LDL.LU R140, [R1+0x4ac] ;  /* 0x0004ac00018c7983 */ /* 0x001f220000300800 */
        /* <DEDUP_REMOVED lines=35> */
[----:B0-----:R0:W5:Y:S01]  /*b300*/  LDL.LU R2, [R1+0x47c] ;  /* 0x00047c0001027983 */ /* 0x0011620000300800 */
[----:B------:R-:W-:Y:S01]  /*b310*/  UMOV UR6, URZ ;  /* 0x0000003f00067c82 */ /* 0x000fe20008000000 */
[----:B--2---:R-:W-:-:S05]  /*b320*/  FADD R0, R150, R0 ;  /* 0x0000000096007221 */ /* 0x004fca0000000000 */
[----:B------:R1:W-:Y:S01]  /*b330*/  STL [R1+0x450], R0 ;  /* 0x0004500001007387 */ /* 0x0003e20000100800 */
[----:B---3--:R-:W-:-:S03]  /*b340*/  FADD R3, R3, R151 ;  /* 0x0000009703037221 */ /* 0x008fc60000000000 */
[----:B-1----:R0:W5:Y:S04]  /*b350*/  LDL.LU R0, [R1+0x478] ;  /* 0x0004780001007983 */ /* 0x0021680000300800 */
[----:B------:R0:W-:Y:S02]  /*b360*/  STL [R1+0x454], R3 ;  /* 0x0004540301007387 */ /* 0x0001e40000100800 */
.L_x_29:
[----:B------:R-:W-:Y:S05]  /*b370*/  @!P1 BRA `(.L_x_30) ;  /* 0x0000000000049947 */ /* 0x000fea0003800000 */
[----:B------:R-:W-:Y:S01]  /*b380*/  BPT.TRAP 0x1 ;  /* 0x000000040000795c */ /* 0x000fe20000300000 */
.L_x_30:
[----:B0-----:R-:W4:Y:S04]  /*b390*/  LDL R3, [R1+0x458] ;  /* 0x0004580001037983 */ /* 0x001f280000100800 */
[----:B-----5:R0:W-:Y:S04]  /*b3a0*/  STL [R1+0x478], R0 ;  /* 0x0004780001007387 */ /* 0x0201e80000100800 */
[----:B0-----:R-:W2:Y:S01]  /*b3b0*/  LDL R0, [R1+0x45c] ;  /* 0x00045c0001007983 */ /* 0x001ea20000100800 */
[----:B----4-:R-:W-:Y:S01]  /*b3c0*/  ISETP.NE.AND P0, PT, R3, RZ, PT ;  /* 0x000000ff0300720c */ /* 0x010fe20003f05270 */
[----:B------:R-:W-:-:S12]  /*b3d0*/  IMAD.U32 R3, RZ, RZ, UR25 ;  /* 0x00000019ff037e24 */ /* 0x000fd8000f8e00ff */
[----:B------:R-:W-:-:S05]  /*b3e0*/  @P0 LEA R3, R3, UR11, 0x3 ;  /* 0x0000000b03030c11 */ /* 0x000fca000f8e18ff */
[----:B------:R-:W-:-:S05]  /*b3f0*/  @P0 VIADD R3, R3, 0x70 ;  /* 0x0000007003030836 */ /* 0x000fca0000000000 */
[----:B--2---:R-:W-:Y:S02]  /*b400*/  @P0 PRMT R3, R0, 0x654, R3 ;  /* 0x0000065400030816 */ /* 0x004fe40000000003 */
[----:B------:R0:W5:Y:S01]  /*b410*/  LDL.LU R0, [R1+0x478] ;  /* 0x0004780001007983 */ /* 0x0001620000300800 */
[----:B------:R-:W-:Y:S01]  /*b420*/  UISETP.GT.U32.AND UP0, UPT, UR13, 0x1, UPT ;  /* 0x000000010d00788c */ /* 0x000fe2000bf04070 */
[----:B------:R0:W-:Y:S05]  /*b430*/  @P0 SYNCS.ARRIVE.TRANS64.RED.A1T0 RZ, [R3+URZ], RZ ;  /* 0x000000ff03ff09a7 */ /* 0x0001ea000810043f */
[----:B------:R-:W-:-:S13]  /*b440*/  PLOP3.LUT P0, PT, PT, PT, UP0, 0x80, 0x0 ;  /* 0x000000000000781c */ /* 0x000fda0003f0f008 */
[----:B0-----:R-:W-:Y:S05]  /*b450*/  @P0 BRA `(.L_x_31) ;  /* 0x0000000000040947 */ /* 0x001fea0003800000 */
[----:B------:R-:W-:Y:S01]  /*b460*/  BPT.TRAP 0x1 ;  /* 0x000000040000795c */ /* 0x000fe20000300000 */
.L_x_31:
[----:B------:R-:W-:Y:S01]  /*b470*/  UIADD3 UR14, UR14, 0x1, URZ ;  /* 0x000000010e0e7890 */ /* 0x000fe2000fffe03f */
[C---:B------:R-:W-:Y:S01]  /*b480*/  ISETP.GT.AND P0, PT, R2.reuse, 0x1, PT ;  /* 0x000000010200780c */ /* 0x040fe20003f04270 */
[----:B------:R-:W-:Y:S01]  /*b490*/  UIADD3 UR25, UR25, 0x1, URZ ;  /* 0x0000000119197890 */ /* 0x000fe2000fffe03f */
[----:B------:R-:W-:Y:S01]  /*b4a0*/  VIADD R2, R2, 0xffffffff ;  /* 0xffffffff02027836 */ /* 0x000fe20000000000 */
[----:B------:R-:W-:Y:S02]  /*b4b0*/  UISETP.NE.AND UP0, UPT, UR14, 0xe, UPT ;  /* 0x0000000e0e00788c */ /* 0x000fe4000bf05270 */
[----:B------:R-:W-:Y:S02]  /*b4c0*/  UISETP.NE.AND UP1, UPT, UR25, 0xe, UPT ;  /* 0x0000000e1900788c */ /* 0x000fe4000bf25270 */
[----:B------:R-:W-:Y:S02]  /*b4d0*/  USEL UR8, URZ, 0x1, UP0 ;  /* 0x000000013f087887 */ /* 0x000fe40008000000 */
[----:B------:R-:W-:-:S02]  /*b4e0*/  USEL UR14, UR14, URZ, UP0 ;  /* 0x0000003f0e0e7287 */ /* 0x000fc40008000000 */
[----:B------:R-:W-:Y:S02]  /*b4f0*/  USEL UR25, UR25, URZ, UP1 ;  /* 0x0000003f19197287 */ /* 0x000fe40008800000 */
[----:B-----5:R-:W-:Y:S01]  /*b500*/  LOP3.LUT R0, R0, UR8, RZ, 0x3c, !PT ;  /* 0x0000000800007c12 */ /* 0x020fe2000f8e3cff */
[----:B------:R-:W-:Y:S01]  /*b510*/  UMOV UR8, 0x1 ;  /* 0x0000000100087882 */ /* 0x000fe20000000000 */
[----:B------:R-:W-:Y:S08]  /*b520*/  @P0 BRA `(.L_x_32) ;  /* 0xffffffb000600947 */ /* 0x000ff0000383ffff */
.L_x_24:
[----:B------:R-:W-:-:S04]  /*b530*/  UISETP.NE.AND UP0, UPT, UR6, URZ, UPT ;  /* 0x0000003f0600728c */ /* 0x000fc8000bf05270 */
[----:B------:R-:W-:-:S06]  /*b540*/  USEL UR6, URZ, 0x1, !UP0 ;  /* 0x000000013f067887 */ /* 0x000fcc000c000000 */
[----:B------:R-:W-:-:S13]  /*b550*/  ISETP.NE.AND P0, PT, RZ, UR6, PT ;  /* 0x00000006ff007c0c */ /* 0x000fda000bf05270 */
[----:B------:R-:W-:Y:S05]  /*b560*/  @!P0 BRA `(.L_x_33) ;  /* 0x0000003800188947 */ /* 0x000fea0003800000 */
[----:B------:R0:W-:Y:S04]  /*b570*/  STL [R1+0x628], R43 ;  /* 0x0006282b01007387 */ /* 0x0001e80000100800 */
[----:B0-----:R-:W4:Y:S04]  /*b580*/  LDL.LU R43, [R1] ;  /* 0x00000000012b7983 */ /* 0x001f280000300800 */
[----:B------:R0:W-:Y:S04]  /*b590*/  STL [R1+0x624], R44 ;  /* 0x0006242c01007387 */ /* 0x0001e80000100800 */
[----:B0-----:R-:W5:Y:S04]  /*b5a0*/  LDL.LU R44, [R1+0x4] ;  /* 0x00000400012c7983 */ /* 0x001f680000300800 */
[----:B------:R0:W-:Y:S04]  /*b5b0*/  STL [R1+0x620], R45 ;  /* 0x0006202d01007387 */ /* 0x0001e80000100800 */
[----:B0-----:R-:W2:Y:S04]  /*b5c0*/  LDL.LU R45, [R1+0x8] ;  /* 0x00000800012d7983 */ /* 0x001ea80000300800 */
[----:B------:R0:W-:Y:S04]  /*b5d0*/  STL [R1+0x61c], R46 ;  /* 0x00061c2e01007387 */ /* 0x0001e80000100800 */
[----:B0-----:R-:W3:Y:S04]  /*b5e0*/  LDL.LU R46, [R1+0xc] ;  /* 0x00000c00012e7983 */ /* 0x001ee80000300800 */
        /* <DEDUP_REMOVED lines=140> */
[----:B------:R-:W3:Y:S04]  /*beb0*/  LDL.LU R0, [R1+0x204] ;  /* 0x0002040001007983 */ /* 0x000ee80000300800 */
[----:B------:R-:W3:Y:S04]  /*bec0*/  LDL.LU R2, [R1+0x1b0] ;  /* 0x0001b00001027983 */ /* 0x000ee80000300800 */
[----:B------:R-:W3:Y:S04]  /*bed0*/  LDL.LU R3, [R1+0x208] ;  /* 0x0002080001037983 */ /* 0x000ee80000300800 */
        /* <DEDUP_REMOVED lines=65> */
[----:B0-----:R-:W3:Y:S01]  /*c2f0*/  LDL.LU R149, [R1+0x130] ;  /* 0x0001300001957983 */ /* 0x001ee20000300800 */
[----:B----4-:R-:W-:-:S03]  /*c300*/  FADD R4, R43, R4 ;  /* 0x000000042b047221 */ /* 0x010fc60000000000 */
[----:B------:R0:W-:Y:S01]  /*c310*/  STL [R1+0x47c], R150 ;  /* 0x00047c9601007387 */ /* 0x0001e20000100800 */
[----:B-----5:R-:W-:Y:S01]  /*c320*/  FADD R5, R44, R5 ;  /* 0x000000052c057221 */ /* 0x020fe20000000000 */
[----:B--2---:R-:W-:Y:S01]  /*c330*/  FADD R6, R45, R6 ;  /* 0x000000062d067221 */ /* 0x004fe20000000000 */
[----:B---3--:R-:W-:Y:S01]  /*c340*/  FADD R7, R46, R7 ;  /* 0x000000072e077221 */ /* 0x008fe20000000000 */
[----:B------:R-:W-:Y:S01]  /*c350*/  FADD R8, R47, R8 ;  /* 0x000000082f087221 */ /* 0x000fe20000000000 */
[----:B0-----:R-:W2:Y:S04]  /*c360*/  LDL.LU R150, [R1+0x12c] ;  /* 0x00012c0001967983 */ /* 0x001ea80000300800 */
[----:B------:R0:W-:Y:S01]  /*c370*/  STL [R1+0x478], R151 ;  /* 0x0004789701007387 */ /* 0x0001e20000100800 */
[----:B------:R-:W-:Y:S01]  /*c380*/  FADD R9, R48, R9 ;  /* 0x0000000930097221 */ /* 0x000fe20000000000 */
[----:B------:R-:W-:Y:S01]  /*c390*/  FADD R10, R49, R10 ;  /* 0x0000000a310a7221 */ /* 0x000fe20000000000 */
[----:B------:R-:W-:Y:S01]  /*c3a0*/  FADD R11, R50, R11 ;  /* 0x0000000b320b7221 */ /* 0x000fe20000000000 */
[----:B0-----:R-:W3:Y:S04]  /*c3b0*/  LDL.LU R151, [R1+0x128] ;  /* 0x0001280001977983 */ /* 0x001ee80000300800 */
[----:B------:R-:W4:Y:S04]  /*c3c0*/  LDL.LU R43, [R1+0x628] ;  /* 0x00062800012b7983 */ /* 0x000f280000300800 */
[----:B------:R-:W5:Y:S04]  /*c3d0*/  LDL.LU R44, [R1+0x624] ;  /* 0x00062400012c7983 */ /* 0x000f680000300800 */
[----:B------:R-:W4:Y:S04]  /*c3e0*/  LDL.LU R45, [R1+0x620] ;  /* 0x00062000012d7983 */ /* 0x000f280000300800 */
[----:B------:R-:W5:Y:S01]  /*c3f0*/  LDL.LU R46, [R1+0x61c] ;  /* 0x00061c00012e7983 */ /* 0x000f620000300800 */
[----:B------:R-:W-:-:S03]  /*c400*/  FADD R12, R51, R12 ;  /* 0x0000000c330c7221 */ /* 0x000fc60000000000 */
[----:B------:R-:W4:Y:S01]  /*c410*/  LDL.LU R47, [R1+0x618] ;  /* 0x00061800012f7983 */ /* 0x000f220000300800 */
[----:B------:R-:W-:-:S03]  /*c420*/  FADD R13, R52, R13 ;  /* 0x0000000d340d7221 */ /* 0x000fc60000000000 */
        /* <DEDUP_REMOVED lines=134> */
[----:B------:R-:W4:Y:S04]  /*cc90*/  LDL.LU R115, [R1+0x508] ;  /* 0x0005080001737983 */ /* 0x000f280000300800 */
[----:B------:R-:W4:Y:S01]  /*cca0*/  LDL.LU R116, [R1+0x504] ;  /* 0x0005040001747983 */ /* 0x000f220000300800 */
[----:B------:R-:W-:Y:S01]  /*ccb0*/  FADD R3, R2, R3 ;  /* 0x0000000302037221 */ /* 0x000fe20000000000 */
[----:B------:R-:W-:Y:S01]  /*ccc0*/  FADD R237, R120, R237 ;  /* 0x000000ed78ed7221 */ /* 0x000fe20000000000 */
[----:B------:R-:W-:Y:S01]  /*ccd0*/  FADD R236, R121, R236 ;  /* 0x000000ec79ec7221 */ /* 0x000fe20000000000 */
[----:B------:R-:W5:Y:S01]  /*cce0*/  LDL.LU R117, [R1+0x1b4] ;  /* 0x0001b40001757983 */ /* 0x000f620000300800 */
[----:B------:R-:W-:Y:S01]  /*ccf0*/  FADD R235, R122, R235 ;  /* 0x000000eb7aeb7221 */ /* 0x000fe20000000000 */
[----:B------:R-:W-:Y:S01]  /*cd00*/  FADD R234, R123, R234 ;  /* 0x000000ea7bea7221 */ /* 0x000fe20000000000 */
[----:B------:R-:W-:Y:S01]  /*cd10*/  FADD R233, R124, R233 ;  /* 0x000000e97ce97221 */ /* 0x000fe20000000000 */
[----:B------:R0:W-:Y:S01]  /*cd20*/  STL [R1+0x200], R118 ;  /* 0x0002007601007387 */ /* 0x0001e20000100800 */
        /* <DEDUP_REMOVED lines=11> */
[----:B0-----:R-:W4:Y:S01]  /*cde0*/  LDL.LU R118, [R1+0x1b8] ;  /* 0x0001b80001767983 */ /* 0x001f220000300800 */
[----:B------:R-:W-:Y:S01]  /*cdf0*/  FADD R217, R140, R217 ;  /* 0x000000d98cd97221 */ /* 0x000fe20000000000 */
[----:B------:R-:W-:Y:S01]  /*ce00*/  FADD R223, R134, R223 ;  /* 0x000000df86df7221 */ /* 0x000fe20000000000 */
[----:B------:R-:W-:Y:S01]  /*ce10*/  FADD R216, R141, R216 ;  /* 0x000000d88dd87221 */ /* 0x000fe20000000000 */
[----:B------:R0:W-:Y:S01]  /*ce20*/  STL [R1+0x208], R3 ;  /* 0x0002080301007387 */ /* 0x0001e20000100800 */
[----:B------:R-:W-:Y:S01]  /*ce30*/  FADD R222, R135, R222 ;  /* 0x000000de87de7221 */ /* 0x000fe20000000000 */
[----:B------:R-:W-:Y:S01]  /*ce40*/  FADD R215, R142, R215 ;  /* 0x000000d78ed77221 */ /* 0x000fe20000000000 */
[----:B------:R-:W-:Y:S01]  /*ce50*/  FADD R221, R136, R221 ;  /* 0x000000dd88dd7221 */ /* 0x000fe20000000000 */
[----:B-1----:R-:W4:Y:S01]  /*ce60*/  LDL.LU R0, [R1+0x210] ;  /* 0x0002100001007983 */ /* 0x002f220000300800 */
[----:B------:R-:W-:Y:S01]  /*ce70*/  FADD R214, R143, R214 ;  /* 0x000000d68fd67221 */ /* 0x000fe20000000000 */
[----:B------:R-:W-:Y:S01]  /*ce80*/  FADD R220, R137, R220 ;  /* 0x000000dc89dc7221 */ /* 0x000fe20000000000 */
[----:B------:R-:W-:Y:S01]  /*ce90*/  FADD R213, R144, R213 ;  /* 0x000000d590d57221 */ /* 0x000fe20000000000 */
[----:B------:R-:W4:Y:S01]  /*cea0*/  LDL.LU R119, [R1+0x1bc] ;  /* 0x0001bc0001777983 */ /* 0x000f220000300800 */
[----:B------:R-:W-:Y:S01]  /*ceb0*/  FADD R219, R138, R219 ;  /* 0x000000db8adb7221 */ /* 0x000fe20000000000 */
[----:B------:R-:W-:Y:S01]  /*cec0*/  FADD R212, R145, R212 ;  /* 0x000000d491d47221 */ /* 0x000fe20000000000 */
[----:B------:R-:W-:Y:S01]  /*ced0*/  FADD R218, R139, R218 ;  /* 0x000000da8bda7221 */ /* 0x000fe20000000000 */
[----:B------:R-:W4:Y:S01]  /*cee0*/  LDL.LU R2, [R1+0x214] ;  /* 0x0002140001027983 */ /* 0x000f220000300800 */
[----:B------:R-:W-:Y:S01]  /*cef0*/  FADD R211, R146, R211 ;  /* 0x000000d392d37221 */ /* 0x000fe20000000000 */
[----:B---3--:R-:W-:Y:S01]  /*cf00*/  FADD R206, R151, R206 ;  /* 0x000000ce97ce7221 */ /* 0x008fe20000000000 */
[----:B------:R-:W-:Y:S01]  /*cf10*/  FADD R210, R147, R210 ;  /* 0x000000d293d27221 */ /* 0x000fe20000000000 */
[----:B------:R-:W3:Y:S01]  /*cf20*/  LDL.LU R120, [R1+0x1c0] ;  /* 0x0001c00001787983 */ /* 0x000ee20000300800 */
[----:B--2---:R-:W-:Y:S01]  /*cf30*/  FADD R207, R150, R207 ;  /* 0x000000cf96cf7221 */ /* 0x004fe20000000000 */
[----:B------:R-:W-:-:S02]  /*cf40*/  FADD R209, R148, R209 ;  /* 0x000000d194d17221 */ /* 0x000fc40000000000 */
[----:B0-----:R-:W3:Y:S04]  /*cf50*/  LDL.LU R3, [R1+0x218] ;  /* 0x0002180001037983 */ /* 0x001ee80000300800 */
[----:B------:R-:W2:Y:S04]  /*cf60*/  LDL.LU R121, [R1+0x1c4] ;  /* 0x0001c40001797983 */ /* 0x000ea80000300800 */
        /* <DEDUP_REMOVED lines=28> */
[----:B------:R-:W2:Y:S01]  /*d130*/  LDL.LU R148, [R1+0x254] ;  /* 0x0002540001947983 */ /* 0x000ea20000300800 */
[----:B-----5:R-:W-:-:S03]  /*d140*/  FADD R149, R117, R149 ;  /* 0x0000009575957221 */ /* 0x020fc60000000000 */
[----:B------:R-:W5:Y:S04]  /*d150*/  LDL.LU R117, [R1+0x500] ;  /* 0x0005000001757983 */ /* 0x000f680000300800 */
[----:B------:R0:W-:Y:S04]  /*d160*/  STL [R1+0x20c], R149 ;  /* 0x00020c9501007387 */ /* 0x0001e80000100800 */
[----:B0-----:R-:W5:Y:S01]  /*d170*/  LDL.LU R149, [R1+0x258] ;  /* 0x0002580001957983 */ /* 0x001f620000300800 */
[----:B----4-:R-:W-:-:S03]  /*d180*/  FADD R0, R118, R0 ;  /* 0x0000000076007221 */ /* 0x010fc60000000000 */
[----:B------:R-:W4:Y:S01]  /*d190*/  LDL.LU R118, [R1+0x4fc] ;  /* 0x0004fc0001767983 */ /* 0x000f220000300800 */
[----:B------:R-:W-:-:S03]  /*d1a0*/  FADD R2, R119, R2 ;  /* 0x0000000277027221 */ /* 0x000fc60000000000 */
[----:B------:R0:W-:Y:S01]  /*d1b0*/  STL [R1+0x210], R0 ;  /* 0x0002100001007387 */ /* 0x0001e20000100800 */
[----:B---3--:R-:W-:-:S03]  /*d1c0*/  FADD R3, R120, R3 ;  /* 0x0000000378037221 */ /* 0x008fc60000000000 */
[----:B0-----:R-:W3:Y:S04]  /*d1d0*/  LDL.LU R0, [R1+0x25c] ;  /* 0x00025c0001007983 */ /* 0x001ee80000300800 */
[----:B------:R-:W4:Y:S01]  /*d1e0*/  LDL.LU R119, [R1+0x4f8] ;  /* 0x0004f80001777983 */ /* 0x000f220000300800 */
[----:B--2---:R-:W-:-:S03]  /*d1f0*/  FADD R122, R121, R122 ;  /* 0x0000007a797a7221 */ /* 0x004fc60000000000 */
[----:B------:R0:W-:Y:S01]  /*d200*/  STL [R1+0x214], R2 ;  /* 0x0002140201007387 */ /* 0x0001e20000100800 */
[----:B------:R-:W-:-:S03]  /*d210*/  FADD R124, R123, R124 ;  /* 0x0000007c7b7c7221 */ /* 0x000fc60000000000 */
[----:B0-----:R-:W2:Y:S04]  /*d220*/  LDL.LU R2, [R1+0x260] ;  /* 0x0002600001027983 */ /* 0x001ea80000300800 */
[----:B------:R-:W4:Y:S04]  /*d230*/  LDL.LU R120, [R1+0x4f4] ;  /* 0x0004f40001787983 */ /* 0x000f280000300800 */
[----:B------:R0:W-:Y:S01]  /*d240*/  STL [R1+0x218], R3 ;  /* 0x0002180301007387 */ /* 0x0001e20000100800 */
[----:B------:R-:W-:Y:S01]  /*d250*/  FADD R126, R125, R126 ;  /* 0x0000007e7d7e7221 */ /* 0x000fe20000000000 */
[----:B------:R-:W-:-:S02]  /*d260*/  FADD R128, R127, R128 ;  /* 0x000000807f807221 */ /* 0x000fc40000000000 */
[----:B0-----:R-:W4:Y:S04]  /*d270*/  LDL.LU R3, [R1+0x264] ;  /* 0x0002640001037983 */ /* 0x001f280000300800 */
[----:B------:R-:W4:Y:S04]  /*d280*/  LDL.LU R121, [R1+0x4f0] ;  /* 0x0004f00001797983 */ /* 0x000f280000300800 */
[----:B------:R0:W-:Y:S01]  /*d290*/  STL [R1+0x21c], R122 ;  /* 0x00021c7a01007387 */ /* 0x0001e20000100800 */
[----:B------:R-:W-:-:S03]  /*d2a0*/  FADD R130, R129, R130 ;  /* 0x0000008281827221 */ /* 0x000fc60000000000 */
        /* <DEDUP_REMOVED lines=42> */
[----:B------:R0:W-:Y:S04]  /*d550*/  STL [R1+0x248], R145 ;  /* 0x0002489101007387 */ /* 0x0001e80000100800 */
[----:B0-----:R-:W4:Y:S04]  /*d560*/  LDL.LU R145, [R1+0x27c] ;  /* 0x00027c0001917983 */ /* 0x001f280000300800 */
[----:B------:R-:W4:Y:S04]  /*d570*/  LDL.LU R139, [R1+0x4a8] ;  /* 0x0004a800018b7983 */ /* 0x000f280000300800 */
[----:B------:R0:W-:Y:S04]  /*d580*/  STL [R1+0x24c], R146 ;  /* 0x00024c9201007387 */ /* 0x0001e80000100800 */
[----:B0-----:R-:W4:Y:S04]  /*d590*/  LDL.LU R146, [R1+0x280] ;  /* 0x0002800001927983 */ /* 0x001f280000300800 */
[----:B------:R0:W-:Y:S01]  /*d5a0*/  STL [R1+0x250], R147 ;  /* 0x0002509301007387 */ /* 0x0001e20000100800 */
[----:B-----5:R-:W-:-:S03]  /*d5b0*/  FADD R149, R24, R149 ;  /* 0x0000009518957221 */ /* 0x020fc60000000000 */
[----:B0-----:R-:W5:Y:S04]  /*d5c0*/  LDL.LU R147, [R1+0x284] ;  /* 0x0002840001937983 */ /* 0x001f680000300800 */
[----:B------:R0:W-:Y:S04]  /*d5d0*/  STL [R1+0x254], R148 ;  /* 0x0002549401007387 */ /* 0x0001e80000100800 */
[----:B0-----:R-:W5:Y:S04]  /*d5e0*/  LDL.LU R148, [R1+0x288] ;  /* 0x0002880001947983 */ /* 0x001f680000300800 */
[----:B------:R0:W-:Y:S04]  /*d5f0*/  STL [R1+0x258], R149 ;  /* 0x0002589501007387 */ /* 0x0001e80000100800 */
[----:B0-----:R-:W5:Y:S04]  /*d600*/  LDL.LU R149, [R1+0x28c] ;  /* 0x00028c0001957983 */ /* 0x001f680000300800 */
[----:B------:R-:W5:Y:S04]  /*d610*/  LDL.LU R150, [R1+0x290] ;  /* 0x0002900001967983 */ /* 0x000f680000300800 */
[----:B------:R-:W5:Y:S01]  /*d620*/  LDL.LU R151, [R1+0x294] ;  /* 0x0002940001977983 */ /* 0x000f620000300800 */
[----:B---3--:R-:W-:Y:S01]  /*d630*/  FADD R0, R25, R0 ;  /* 0x0000000019007221 */ /* 0x008fe20000000000 */
[----:B--2---:R-:W-:-:S04]  /*d640*/  FADD R2, R26, R2 ;  /* 0x000000021a027221 */ /* 0x004fc80000000000 */
[----:B------:R0:W-:Y:S01]  /*d650*/  STL [R1+0x25c], R0 ;  /* 0x00025c0001007387 */ /* 0x0001e20000100800 */
[----:B----4-:R-:W-:-:S03]  /*d660*/  FADD R3, R27, R3 ;  /* 0x000000031b037221 */ /* 0x010fc60000000000 */
[----:B------:R-:W2:Y:S04]  /*d670*/  LDL.LU R27, [R1+0x2c8] ;  /* 0x0002c800011b7983 */ /* 0x000ea80000300800 */
[----:B------:R1:W-:Y:S04]  /*d680*/  STL [R1+0x260], R2 ;  /* 0x0002600201007387 */ /* 0x0003e80000100800 */
[----:B------:R-:W3:Y:S04]  /*d690*/  LDL.LU R26, [R1+0x2cc] ;  /* 0x0002cc00011a7983 */ /* 0x000ee80000300800 */
[----:B------:R-:W4:Y:S04]  /*d6a0*/  LDL.LU R25, [R1+0x2d0] ;  /* 0x0002d00001197983 */ /* 0x000f280000300800 */
[----:B------:R1:W-:Y:S04]  /*d6b0*/  STL [R1+0x264], R3 ;  /* 0x0002640301007387 */ /* 0x0003e80000100800 */
[----:B------:R-:W4:Y:S04]  /*d6c0*/  LDL.LU R24, [R1+0x2d4] ;  /* 0x0002d40001187983 */ /* 0x000f280000300800 */
[----:B0-----:R-:W4:Y:S04]  /*d6d0*/  LDL.LU R0, [R1+0x2d8] ;  /* 0x0002d80001007983 */ /* 0x001f280000300800 */
[----:B-1----:R-:W4:Y:S04]  /*d6e0*/  LDL.LU R2, [R1+0x2dc] ;  /* 0x0002dc0001027983 */ /* 0x002f280000300800 */
[----:B------:R-:W4:Y:S01]  /*d6f0*/  LDL.LU R3, [R1+0x2e0] ;  /* 0x0002e00001037983 */ /* 0x000f220000300800 */
[----:B------:R-:W-:-:S05]  /*d700*/  FADD R140, R28, R140 ;  /* 0x0000008c1c8c7221 */ /* 0x000fca0000000000 */
[----:B------:R0:W-:Y:S04]  /*d710*/  STL [R1+0x268], R140 ;  /* 0x0002688c01007387 */ /* 0x0001e80000100800 */
[----:B0-----:R-:W4:Y:S01]  /*d720*/  LDL.LU R140, [R1+0x4a4] ;  /* 0x0004a400018c7983 */ /* 0x001f220000300800 */
[----:B------:R-:W-:-:S03]  /*d730*/  FADD R141, R29, R141 ;  /* 0x0000008d1d8d7221 */ /* 0x000fc60000000000 */
[----:B------:R-:W4:Y:S04]  /*d740*/  LDL.LU R28, [R1+0x2c4] ;  /* 0x0002c400011c7983 */ /* 0x000f280000300800 */
        /* <DEDUP_REMOVED lines=20> */
[----:B------:R0:W-:Y:S01]  /*d890*/  STL [R1+0x280], R146 ;  /* 0x0002809201007387 */ /* 0x0001e20000100800 */
[----:B-----5:R-:W-:-:S03]  /*d8a0*/  FADD R147, R35, R147 ;  /* 0x0000009323937221 */ /* 0x020fc60000000000 */
[----:B0-----:R-:W5:Y:S04]  /*d8b0*/  LDL.LU R146, [R1+0x48c] ;  /* 0x00048c0001927983 */ /* 0x001f680000300800 */
[----:B------:R-:W5:Y:S04]  /*d8c0*/  LDL.LU R34, [R1+0x2ac] ;  /* 0x0002ac0001227983 */ /* 0x000f680000300800 */
[----:B------:R0:W-:Y:S01]  /*d8d0*/  STL [R1+0x284], R147 ;  /* 0x0002849301007387 */ /* 0x0001e20000100800 */
[----:B------:R-:W-:-:S03]  /*d8e0*/  FADD R148, R36, R148 ;  /* 0x0000009424947221 */ /* 0x000fc60000000000 */
[----:B0-----:R-:W5:Y:S04]  /*d8f0*/  LDL.LU R147, [R1+0x488] ;  /* 0x0004880001937983 */ /* 0x001f680000300800 */
[----:B------:R-:W5:Y:S01]  /*d900*/  LDL.LU R35, [R1+0x2a8] ;  /* 0x0002a80001237983 */ /* 0x000f620000300800 */
[----:B------:R-:W-:-:S03]  /*d910*/  FADD R149, R37, R149 ;  /* 0x0000009525957221 */ /* 0x000fc60000000000 */
[----:B------:R0:W-:Y:S01]  /*d920*/  STL [R1+0x288], R148 ;  /* 0x0002889401007387 */ /* 0x0001e20000100800 */
[----:B------:R-:W-:Y:S01]  /*d930*/  FADD R150, R38, R150 ;  /* 0x0000009626967221 */ /* 0x000fe20000000000 */
[----:B------:R-:W-:Y:S02]  /*d940*/  FADD R151, R39, R151 ;  /* 0x0000009727977221 */ /* 0x000fe40000000000 */
[----:B0-----:R-:W5:Y:S04]  /*d950*/  LDL.LU R148, [R1+0x484] ;  /* 0x0004840001947983 */ /* 0x001f680000300800 */
[----:B------:R-:W5:Y:S04]  /*d960*/  LDL.LU R36, [R1+0x2a4] ;  /* 0x0002a40001247983 */ /* 0x000f680000300800 */
[----:B------:R0:W-:Y:S04]  /*d970*/  STL [R1+0x28c], R149 ;  /* 0x00028c9501007387 */ /* 0x0001e80000100800 */
[----:B0-----:R-:W5:Y:S04]  /*d980*/  LDL.LU R149, [R1+0x480] ;  /* 0x0004800001957983 */ /* 0x001f680000300800 */
[----:B------:R-:W5:Y:S04]  /*d990*/  LDL.LU R37, [R1+0x2a0] ;  /* 0x0002a00001257983 */ /* 0x000f680000300800 */
[----:B------:R0:W-:Y:S04]  /*d9a0*/  STL [R1+0x290], R150 ;  /* 0x0002909601007387 */ /* 0x0001e80000100800 */
[----:B0-----:R-:W5:Y:S04]  /*d9b0*/  LDL.LU R150, [R1+0x47c] ;  /* 0x00047c0001967983 */ /* 0x001f680000300800 */
[----:B------:R-:W5:Y:S04]  /*d9c0*/  LDL.LU R38, [R1+0x29c] ;  /* 0x00029c0001267983 */ /* 0x000f680000300800 */
[----:B------:R0:W-:Y:S04]  /*d9d0*/  STL [R1+0x294], R151 ;  /* 0x0002949701007387 */ /* 0x0001e80000100800 */
[----:B0-----:R-:W5:Y:S04]  /*d9e0*/  LDL.LU R151, [R1+0x478] ;  /* 0x0004780001977983 */ /* 0x001f680000300800 */
[----:B------:R-:W5:Y:S01]  /*d9f0*/  LDL.LU R39, [R1+0x298] ;  /* 0x0002980001277983 */ /* 0x000f620000300800 */
[----:B--2---:R-:W-:Y:S01]  /*da00*/  FADD R27, R52, R27 ;  /* 0x0000001b341b7221 */ /* 0x004fe20000000000 */
[----:B---3--:R-:W-:Y:S01]  /*da10*/  FADD R26, R53, R26 ;  /* 0x0000001a351a7221 */ /* 0x008fe20000000000 */
[----:B----4-:R-:W-:Y:S01]  /*da20*/  FADD R25, R54, R25 ;  /* 0x0000001936197221 */ /* 0x010fe20000000000 */
[----:B------:R-:W-:Y:S01]  /*da30*/  FADD R24, R55, R24 ;  /* 0x0000001837187221 */ /* 0x000fe20000000000 */
        /* <DEDUP_REMOVED lines=9> */
[----:B-----5:R-:W-:Y:S01]  /*dad0*/  FADD R34, R45, R34 ;  /* 0x000000222d227221 */ /* 0x020fe20000000000 */
[----:B------:R-:W-:Y:S01]  /*dae0*/  FADD R35, R44, R35 ;  /* 0x000000232c237221 */ /* 0x000fe20000000000 */
[----:B------:R-:W-:Y:S01]  /*daf0*/  FADD R36, R43, R36 ;  /* 0x000000242b247221 */ /* 0x000fe20000000000 */
[----:B------:R-:W-:Y:S01]  /*db00*/  FADD R37, R42, R37 ;  /* 0x000000252a257221 */ /* 0x000fe20000000000 */
[----:B------:R-:W-:Y:S01]  /*db10*/  FADD R38, R41, R38 ;  /* 0x0000002629267221 */ /* 0x000fe20000000000 */
[----:B------:R-:W-:-:S05]  /*db20*/  FADD R39, R40, R39 ;  /* 0x0000002728277221 */ /* 0x000fca0000000000 */
[----:B------:R0:W-:Y:S04]  /*db30*/  STL [R1+0x298], R39 ;  /* 0x0002982701007387 */ /* 0x0001e80000100800 */
        /* <DEDUP_REMOVED lines=15> */
[----:B------:R-:W5:Y:S04]  /*dc30*/  LDL.LU R51, [R1+0x2e4] ;  /* 0x0002e40001337983 */ /* 0x000f680000300800 */
[----:B------:R5:W-:Y:S04]  /*dc40*/  STL [R1+0x2d8], R0 ;  /* 0x0002d80001007387 */ /* 0x000be80000100800 */
[----:B------:R-:W5:Y:S04]  /*dc50*/  LDL.LU R50, [R1+0x2e8] ;  /* 0x0002e80001327983 */ /* 0x000f680000300800 */
[----:B------:R5:W-:Y:S04]  /*dc60*/  STL [R1+0x2dc], R2 ;  /* 0x0002dc0201007387 */ /* 0x000be80000100800 */
[----:B------:R-:W5:Y:S04]  /*dc70*/  LDL.LU R49, [R1+0x2ec] ;  /* 0x0002ec0001317983 */ /* 0x000f680000300800 */
[----:B------:R5:W-:Y:S04]  /*dc80*/  STL [R1+0x2e0], R3 ;  /* 0x0002e00301007387 */ /* 0x000be80000100800 */
[----:B------:R-:W5:Y:S04]  /*dc90*/  LDL.LU R48, [R1+0x2f0] ;  /* 0x0002f00001307983 */ /* 0x000f680000300800 */
        /* <DEDUP_REMOVED lines=8> */
[----:B0-----:R-:W5:Y:S04]  /*dd20*/  LDL.LU R39, [R1+0x314] ;  /* 0x0003140001277983 */ /* 0x001f680000300800 */
[----:B-1----:R-:W5:Y:S04]  /*dd30*/  LDL.LU R38, [R1+0x318] ;  /* 0x0003180001267983 */ /* 0x002f680000300800 */
[----:B--2---:R-:W2:Y:S04]  /*dd40*/  LDL.LU R37, [R1+0x31c] ;  /* 0x00031c0001257983 */ /* 0x004ea80000300800 */
[----:B---3--:R-:W3:Y:S04]  /*dd50*/  LDL.LU R36, [R1+0x320] ;  /* 0x0003200001247983 */ /* 0x008ee80000300800 */
[----:B----4-:R-:W4:Y:S04]  /*dd60*/  LDL.LU R35, [R1+0x324] ;  /* 0x0003240001237983 */ /* 0x010f280000300800 */
[----:B-----5:R-:W5:Y:S04]  /*dd70*/  LDL.LU R34, [R1+0x328] ;  /* 0x0003280001227983 */ /* 0x020f680000300800 */
        /* <DEDUP_REMOVED lines=12> */
[----:B------:R-:W5:Y:S01]  /*de40*/  LDL.LU R3, [R1+0x35c] ;  /* 0x00035c0001037983 */ /* 0x000f620000300800 */
[----:B------:R-:W-:Y:S01]  /*de50*/  FADD R51, R59, R51 ;  /* 0x000000333b337221 */ /* 0x000fe20000000000 */
[----:B------:R-:W-:-:S04]  /*de60*/  FADD R50, R60, R50 ;  /* 0x000000323c327221 */ /* 0x000fc80000000000 */
        /* <DEDUP_REMOVED lines=25> */
[----:B--2---:R-:W-:-:S03]  /*e000*/  FADD R37, R73, R37 ;  /* 0x0000002549257221 */ /* 0x004fc60000000000 */
[----:B------:R2:W-:Y:S01]  /*e010*/  STL [R1+0x318], R38 ;  /* 0x0003182601007387 */ /* 0x0005e20000100800 */
[----:B---3--:R-:W-:-:S03]  /*e020*/  FADD R36, R74, R36 ;  /* 0x000000244a247221 */ /* 0x008fc60000000000 */
[----:B------:R3:W-:Y:S01]  /*e030*/  STL [R1+0x31c], R37 ;  /* 0x00031c2501007387 */ /* 0x0007e20000100800 */
[----:B----4-:R-:W-:-:S03]  /*e040*/  FADD R35, R75, R35 ;  /* 0x000000234b237221 */ /* 0x010fc60000000000 */
[----:B------:R4:W-:Y:S01]  /*e050*/  STL [R1+0x320], R36 ;  /* 0x0003202401007387 */ /* 0x0009e20000100800 */
[----:B-----5:R-:W-:-:S03]  /*e060*/  FADD R34, R76, R34 ;  /* 0x000000224c227221 */ /* 0x020fc60000000000 */
        /* <DEDUP_REMOVED lines=24> */
[----:B0-----:R-:W5:Y:S01]  /*e1f0*/  LDL.LU R51, [R1+0x360] ;  /* 0x0003600001337983 */ /* 0x001f620000300800 */
[----:B------:R-:W-:-:S03]  /*e200*/  FADD R3, R89, R3 ;  /* 0x0000000359037221 */ /* 0x000fc60000000000 */
[----:B------:R0:W-:Y:S04]  /*e210*/  STL [R1+0x354], R0 ;  /* 0x0003540001007387 */ /* 0x0001e80000100800 */
[----:B-1----:R-:W5:Y:S04]  /*e220*/  LDL.LU R50, [R1+0x364] ;  /* 0x0003640001327983 */ /* 0x002f680000300800 */
        /* <DEDUP_REMOVED lines=181> */
[----:B------:R-:W-:Y:S01]  /*ed80*/  FADD R2, R150, R2 ;  /* 0x0000000296027221 */ /* 0x000fe20000000000 */
[----:B------:R-:W-:-:S05]  /*ed90*/  FADD R3, R3, R151 ;  /* 0x0000009703037221 */ /* 0x000fca0000000000 */
[----:B------:R0:W-:Y:S04]  /*eda0*/  STL [R1+0x454], R3 ;  /* 0x0004540301007387 */ /* 0x0001e80000100800 */
[----:B------:R0:W-:Y:S04]  /*edb0*/  STL [R1+0x44c], R0 ;  /* 0x00044c0001007387 */ /* 0x0001e80000100800 */
[----:B------:R0:W-:Y:S02]  /*edc0*/  STL [R1+0x450], R2 ;  /* 0x0004500201007387 */ /* 0x0001e40000100800 */
.L_x_33:
[----:B0-----:R-:W0:Y:S02]  /*edd0*/  LDC R0, c[0x0][0x28c] ;  /* 0x0000a300ff007b82 */ /* 0x001e240000000800 */
[----:B0-----:R-:W-:-:S13]  /*ede0*/  ISETP.GE.AND P0, PT, R0, 0x1, PT ;  /* 0x000000010000780c */ /* 0x001fda0003f06270 */
[----:B------:R-:W-:Y:S05]  /*edf0*/  @!P0 BRA `(.L_x_34) ;  /* 0x0000000000688947 */ /* 0x000fea0003800000 */
[----:B------:R-:W-:-:S06]  /*ee00*/  UISETP.NE.AND UP0, UPT, UR24, 0x3, UPT ;  /* 0x000000031800788c */ /* 0x000fcc000bf05270 */
[----:B------:R-:W-:-:S13]  /*ee10*/  PLOP3.LUT P0, PT, PT, PT, UP0, 0x80, 0x0 ;  /* 0x000000000000781c */ /* 0x000fda0003f0f008 */
[----:B------:R-:W-:Y:S05]  /*ee20*/  @!P0 BRA `(.L_x_35) ;  /* 0x0000000000048947 */ /* 0x000fea0003800000 */
[----:B------:R-:W-:Y:S01]  /*ee30*/  BPT.TRAP 0x1 ;  /* 0x000000040000795c */ /* 0x000fe20000300000 */
.L_x_35:
[----:B------:R-:W4:Y:S01]  /*ee40*/  LDL R0, [R1+0x458] ;  /* 0x0004580001007983 */ /* 0x000f220000100800 */
[----:B------:R-:W-:Y:S01]  /*ee50*/  BSSY B0, `(.L_x_36) ;  /* 0x0000010000007945 */ /* 0x000fe20003800000 */
[----:B----4-:R-:W-:-:S13]  /*ee60*/  ISETP.NE.AND P0, PT, R0, RZ, PT ;  /* 0x000000ff0000720c */ /* 0x010fda0003f05270 */
[----:B------:R-:W-:Y:S05]  /*ee70*/  @!P0 BRA `(.L_x_37) ;  /* 0x0000000000348947 */ /* 0x000fea0003800000 */
[----:B------:R-:W4:Y:S01]  /*ee80*/  LDL R2, [R1+0x45c] ;  /* 0x00045c0001027983 */ /* 0x000f220000100800 */
[----:B------:R-:W-:-:S04]  /*ee90*/  UISETP.LT.AND UP0, UPT, UR9, 0x1, UPT ;  /* 0x000000010900788c */ /* 0x000fc8000bf01270 */
[----:B------:R-:W-:-:S04]  /*eea0*/  USEL UR8, UR9, 0x1, UP0 ;  /* 0x0000000109087887 */ /* 0x000fc80008000000 */
[----:B------:R-:W-:-:S04]  /*eeb0*/  UIADD3 UR8, UR5, UR9, -UR8 ;  /* 0x0000000905087290 */ /* 0x000fc8000fffe808 */
[----:B------:R-:W-:-:S04]  /*eec0*/  USHF.R.U32.HI UR6, URZ, 0x1, UR8 ;  /* 0x000000013f067899 */ /* 0x000fc80008011608 */
[----:B------:R-:W-:-:S04]  /*eed0*/  UIMAD.WIDE.U32 UR6, UR6, -0x6db6db6d, URZ ;  /* 0x92492493060678a5 */ /* 0x000fc8000f8e003f */
[----:B------:R-:W-:-:S04]  /*eee0*/  USHF.R.U32.HI UR6, URZ, 0x2, UR7 ;  /* 0x000000023f067899 */ /* 0x000fc80008011607 */
[----:B------:R-:W-:-:S04]  /*eef0*/  UIMAD UR8, UR6, -0xe, UR8 ;  /* 0xfffffff2060878a4 */ /* 0x000fc8000f8e0208 */
[----:B------:R-:W-:-:S04]  /*ef00*/  ULEA UR8, UR8, UR11, 0x3 ;  /* 0x0000000b08087291 */ /* 0x000fc8000f8e183f */
[----:B------:R-:W-:-:S06]  /*ef10*/  UIADD3 UR8, UR8, 0x70, URZ ;  /* 0x0000007008087890 */ /* 0x000fcc000fffe03f */
[----:B------:R-:W-:-:S05]  /*ef20*/  IMAD.U32 R0, RZ, RZ, UR8 ;  /* 0x00000008ff007e24 */ /* 0x000fca000f8e00ff */
[----:B----4-:R-:W-:-:S04]  /*ef30*/  PRMT R0, R2, 0x654, R0 ;  /* 0x0000065402007816 */ /* 0x010fc80000000000 */
[----:B------:R0:W-:Y:S03]  /*ef40*/  SYNCS.ARRIVE.TRANS64.RED.A1T0 RZ, [R0+URZ], RZ ;  /* 0x000000ff00ff79a7 */ /* 0x0001e6000810043f */
.L_x_37:
[----:B------:R-:W-:Y:S05]  /*ef50*/  BSYNC B0 ;  /* 0x0000000000007941 */ /* 0x000fea0003800000 */
.L_x_36:
[----:B------:R-:W-:-:S06]  /*ef60*/  UISETP.GT.U32.AND UP0, UPT, UR13, 0x1, UPT ;  /* 0x000000010d00788c */ /* 0x000fcc000bf04070 */
[----:B------:R-:W-:-:S13]  /*ef70*/  PLOP3.LUT P0, PT, PT, PT, UP0, 0x80, 0x0 ;  /* 0x000000000000781c */ /* 0x000fda0003f0f008 */
[----:B------:R-:W-:Y:S05]  /*ef80*/  @P0 BRA `(.L_x_34) ;  /* 0x0000000000040947 */ /* 0x000fea0003800000 */
[----:B------:R-:W-:Y:S01]  /*ef90*/  BPT.TRAP 0x1 ;  /* 0x000000040000795c */ /* 0x000fe20000300000 */
.L_x_34:
[----:B------:R-:W4:Y:S01]  /*efa0*/  LDL.LU R26, [R1+0x46c] ;  /* 0x00046c00011a7983 */ /* 0x000f220000300800 */
[----:B------:R-:W5:Y:S01]  /*efb0*/  LDC R3, c[0x0][0x288] ;  /* 0x0000a200ff037b82 */ /* 0x000f620000000800 */
[----:B------:R-:W0:Y:S01]  /*efc0*/  S2R R25, SR_TID.X ;  /* 0x0000000000197919 */ /* 0x000e220000002100 */
[----:B------:R-:W-:Y:S02]  /*efd0*/  UIADD3 UR11, UR9, UR5, URZ ;  /* 0x00000005090b7290 */ /* 0x000fe4000fffe03f */
[----:B------:R-:W-:Y:S01]  /*efe0*/  USHF.R.S32.HI UR12, URZ, 0x1f, UR10 ;  /* 0x0000001f3f0c7899 */ /* 0x000fe2000801140a */
[----:B------:R-:W2:Y:S01]  /*eff0*/  LDL.LU R24, [R1+0x468] ;  /* 0x0004680001187983 */ /* 0x000ea20000300800 */
[----:B------:R-:W-:Y:S01]  /*f000*/  UISETP.GT.U32.AND UP0, UPT, UR11, 0xd, UPT ;  /* 0x0000000d0b00788c */ /* 0x000fe2000bf04070 */
[----:B------:R-:W-:Y:S01]  /*f010*/  IMAD.MOV.U32 R39, RZ, RZ, -0x1 ;  /* 0xffffffffff277424 */ /* 0x000fe200078e00ff */
[----:B------:R-:W-:Y:S01]  /*f020*/  ULDC UR6, c[0x0][0x284] ;  /* 0x0000a10000067ab9 */ /* 0x000fe20000000800 */
[----:B------:R-:W-:Y:S01]  /*f030*/  ULDC.64 UR14, c[0x0][0x5d0] ;  /* 0x00017400000e7ab9 */ /* 0x000fe20000000a00 */
[----:B------:R-:W-:-:S02]  /*f040*/  UISETP.LT.U32.AND UP0, UPT, UR9, 0xe, UP0 ;  /* 0x0000000e0900788c */ /* 0x000fc40008701070 */
[----:B------:R-:W-:Y:S02]  /*f050*/  UIMAD UR5, UR12, UR14, URZ ;  /* 0x0000000e0c0572a4 */ /* 0x000fe4000f8e023f */
[----:B------:R-:W-:Y:S02]  /*f060*/  UISETP.GE.U32.AND UP1, UPT, UR9, 0xe, UPT ;  /* 0x0000000e0900788c */ /* 0x000fe4000bf26070 */
[----:B------:R-:W-:Y:S02]  /*f070*/  UIMAD UR8, UR10, UR15, UR5 ;  /* 0x0000000f0a0872a4 */ /* 0x000fe4000f8e0205 */
[----:B------:R-:W-:-:S04]  /*f080*/  USEL UR5, URZ, 0x1, !UP0 ;  /* 0x000000013f057887 */ /* 0x000fc8000c000000 */
[----:B------:R-:W-:Y:S01]  /*f090*/  ULOP3.LUT UR4, UR4, UR5, URZ, 0x3c, !UPT ;  /* 0x0000000504047292 */ /* 0x000fe2000f8e3c3f */
[C---:B0-----:R-:W-:Y:S01]  /*f0a0*/  LOP3.LUT R2, R25.reuse, 0x3, RZ, 0xc0, !PT ;  /* 0x0000000319027812 */ /* 0x041fe200078ec0ff */
[----:B------:R-:W-:Y:S01]  /*f0b0*/  IMAD.SHL.U32 R30, R25, 0x2, RZ ;  /* 0x00000002191e7824 */ /* 0x000fe200078e00ff */
[----:B------:R-:W-:-:S03]  /*f0c0*/  SHF.R.U32.HI R32, RZ, 0x7, R25 ;  /* 0x00000007ff207819 */ /* 0x000fc60000011619 */
[----:B-----5:R-:W-:Y:S01]  /*f0d0*/  IMAD R2, R2, -0x2, R3 ;  /* 0xfffffffe02027824 */ /* 0x020fe200078e0203 */
[----:B------:R-:W-:Y:S02]  /*f0e0*/  LOP3.LUT R32, R32, 0x1, RZ, 0xc0, !PT ;  /* 0x0000000120207812 */ /* 0x000fe400078ec0ff */
[----:B------:R-:W-:-:S03]  /*f0f0*/  LOP3.LUT R30, R30, 0x6, RZ, 0xc0, !PT ;  /* 0x000000061e1e7812 */ /* 0x000fc600078ec0ff */
[----:B------:R-:W-:Y:S02]  /*f100*/  IMAD.SHL.U32 R33, R32, 0x40, RZ ;  /* 0x0000004020217824 */ /* 0x000fe400078e00ff */
[----:B----4-:R-:W-:-:S04]  /*f110*/  IMAD.WIDE R34, R26, 0x100, RZ ;  /* 0x000001001a227825 */ /* 0x010fc800078e02ff */
[----:B--2---:R-:W-:Y:S01]  /*f120*/  IMAD.SHL.U32 R0, R24, 0x100, RZ ;  /* 0x0000010018007824 */ /* 0x004fe200078e00ff */
[----:B------:R-:W-:Y:S01]  /*f130*/  PRMT R30, R30, 0x6540, R24 ;  /* 0x000065401e1e7816 */ /* 0x000fe20000000018 */
[----:B------:R-:W-:-:S03]  /*f140*/  IMAD.U32 R24, RZ, RZ, UR14 ;  /* 0x0000000eff187e24 */ /* 0x000fc6000f8e00ff */
[----:B------:R-:W-:Y:S01]  /*f150*/  ISETP.GE.AND P0, PT, R0, R3, PT ;  /* 0x000000030000720c */ /* 0x000fe20003f06270 */
[----:B------:R-:W-:Y:S01]  /*f160*/  IMAD.IADD R0, R2, 0x1, -R0 ;  /* 0x0000000102007824 */ /* 0x000fe200078e0a00 */
[----:B------:R-:W-:Y:S02]  /*f170*/  SHF.R.U32.HI R2, RZ, 0x2, R25 ;  /* 0x00000002ff027819 */ /* 0x000fe40000011619 */
[----:B------:R-:W-:Y:S02]  /*f180*/  LOP3.LUT R3, R25, 0x60, RZ, 0xc0, !PT ;  /* 0x0000006019037812 */ /* 0x000fe400078ec0ff */
[----:B------:R-:W-:Y:S02]  /*f190*/  LOP3.LUT R2, R2, 0x7, RZ, 0xc0, !PT ;  /* 0x0000000702027812 */ /* 0x000fe400078ec0ff */
[----:B------:R-:W-:Y:S02]  /*f1a0*/  SHF.R.U32.HI R3, RZ, 0x1, R3 ;  /* 0x00000001ff037819 */ /* 0x000fe40000011603 */
[----:B------:R-:W-:-:S02]  /*f1b0*/  LOP3.LUT R33, R33, 0x40, R2, 0xe2, !PT ;  /* 0x0000004021217812 */ /* 0x000fc400078ee202 */
[----:B------:R-:W-:Y:S02]  /*f1c0*/  IADD3 R2, RZ, -R3, -R2 ;  /* 0x80000003ff027210 */ /* 0x000fe40007ffe802 */
[----:B------:R-:W-:Y:S02]  /*f1d0*/  SHF.R.S32.HI R31, RZ, 0x1f, R30 ;  /* 0x0000001fff1f7819 */ /* 0x000fe4000001141e */
[----:B------:R-:W-:Y:S01]  /*f1e0*/  LOP3.LUT R33, R34, R33, R3, 0xfe, !PT ;  /* 0x0000002122217212 */ /* 0x000fe200078efe03 */
[----:B------:R-:W-:Y:S02]  /*f1f0*/  IMAD R32, R32, -0x40, R2 ;  /* 0xffffffc020207824 */ /* 0x000fe400078e0202 */
[----:B------:R-:W-:Y:S02]  /*f200*/  IMAD.SHL.U32 R2, R26, 0x100, RZ ;  /* 0x000001001a027824 */ /* 0x000fe400078e00ff */
[----:B------:R-:W-:-:S03]  /*f210*/  IMAD.WIDE.U32 R24, R24, UR10, R30 ;  /* 0x0000000a18187c25 */ /* 0x000fc6000f8e001e */
[C---:B------:R-:W-:Y:S01]  /*f220*/  IADD3 R32, -R2.reuse, UR6, R32 ;  /* 0x0000000602207c10 */ /* 0x040fe2000fffe120 */
[----:B------:R-:W-:Y:S01]  /*f230*/  VIADD R25, R25, UR8 ;  /* 0x0000000819197c36 */ /* 0x000fe20008000000 */
[----:B------:R-:W-:Y:S01]  /*f240*/  ISETP.GE.OR P0, PT, R2, UR6, P0 ;  /* 0x0000000602007c0c */ /* 0x000fe20008706670 */
[----:B------:R-:W-:-:S04]  /*f250*/  USHF.R.U32.HI UR6, URZ, 0x1, UR11 ;  /* 0x000000013f067899 */ /* 0x000fc8000801160b */
[----:B------:R-:W-:-:S04]  /*f260*/  UIMAD.WIDE.U32 UR6, UR6, -0x6db6db6d, URZ ;  /* 0x92492493060678a5 */ /* 0x000fc8000f8e003f */
[----:B------:R-:W-:-:S04]  /*f270*/  USHF.R.U32.HI UR6, URZ, 0x2, UR7 ;  /* 0x000000023f067899 */ /* 0x000fc80008011607 */
[----:B------:R-:W-:Y:S02]  /*f280*/  UIMAD UR5, UR6, -0xe, UR11 ;  /* 0xfffffff2060578a4 */ /* 0x000fe4000f8e020b */
[----:B------:R-:W-:Y:S01]  /*f290*/  @UP1 ULOP3.LUT UR4, UR4, 0x1, UR6, 0x78, !UPT ;  /* 0x0000000104041892 */ /* 0x000fe2000f8e7806 */
[----:B------:R-:W-:Y:S11]  /*f2a0*/  @P0 BRA `(.L_x_38) ;  /* 0x0000012400bc0947 */ /* 0x000ff60003800000 */
[----:B------:R-:W0:Y:S01]  /*f2b0*/  LDC.64 R26, c[0x0][0x5c8] ;  /* 0x00017200ff1a7b82 */ /* 0x000e220000000a00 */
[----:B------:R-:W-:Y:S01]  /*f2c0*/  ULDC.64 UR6, c[0x0][0x5c0] ;  /* 0x0001700000067ab9 */ /* 0x000fe20000000a00 */
[----:B------:R-:W-:Y:S01]  /*f2d0*/  BSSY B0, `(.L_x_38) ;  /* 0x000126c000007945 */ /* 0x000fe20003800000 */
[-C--:B0-----:R-:W-:Y:S01]  /*f2e0*/  IMAD R2, R35, R26.reuse, RZ ;  /* 0x0000001a23027224 */ /* 0x081fe200078e02ff */
[----:B------:R-:W-:Y:S01]  /*f2f0*/  SHF.L.U64.HI R36, R26, 0x3, R27 ;  /* 0x000000031a247819 */ /* 0x000fe2000001021b */
[----:B------:R-:W-:-:S04]  /*f300*/  IMAD.WIDE.U32 R24, R33, R26, R24 ;  /* 0x0000001a21187225 */ /* 0x000fc800078e0018 */
[----:B------:R-:W-:Y:S01]  /*f310*/  IMAD R2, R33, R27, R2 ;  /* 0x0000001b21027224 */ /* 0x000fe200078e0202 */
[C---:B------:R-:W-:Y:S01]  /*f320*/  LEA R28, P2, R26.reuse, R24, 0x7 ;  /* 0x000000181a1c7211 */ /* 0x040fe200078438ff */
[----:B------:R-:W-:Y:S02]  /*f330*/  IMAD.SHL.U32 R3, R26, 0x8, RZ ;  /* 0x000000081a037824 */ /* 0x000fe400078e00ff */
[----:B------:R-:W-:Y:S01]  /*f340*/  IMAD.IADD R25, R25, 0x1, R2 ;  /* 0x0000000119197824 */ /* 0x000fe200078e0202 */
[C---:B------:R-:W-:Y:S02]  /*f350*/  IADD3 R2, P5, R24.reuse, UR6, RZ ;  /* 0x0000000618027c10 */ /* 0x040fe4000ffbe0ff */
[----:B------:R-:W-:Y:S02]  /*f360*/  IADD3 R24, P0, P1, R24, UR6, R3 ;  /* 0x0000000618187c10 */ /* 0x000fe4000f91e003 */
[----:B------:R-:W-:Y:S02]  /*f370*/  LEA.HI.X R29, R26, R25, R27, 0x7, P2 ;  /* 0x000000191a1d7211 */ /* 0x000fe400010f3c1b */
[----:B------:R-:W-:-:S02]  /*f380*/  IADD3 R26, P2, P3, R28, UR6, R3 ;  /* 0x000000061c1a7c10 */ /* 0x000fc4000fb5e003 */
[----:B------:R-:W-:Y:S02]  /*f390*/  IADD3.X R3, R25, UR7, RZ, P5, !PT ;  /* 0x0000000719037c10 */ /* 0x000fe4000affe4ff */
[----:B------:R-:W-:Y:S02]  /*f3a0*/  FSETP.NEU.AND P5, PT, RZ, UR23, PT ;  /* 0x00000017ff007c0b */ /* 0x000fe4000bfad000 */
[----:B------:R-:W-:Y:S02]  /*f3b0*/  IADD3 R28, P6, R28, UR6, RZ ;  /* 0x000000061c1c7c10 */ /* 0x000fe4000ffde0ff */
[--C-:B------:R-:W-:Y:S02]  /*f3c0*/  IADD3.X R27, R29, UR7, R36.reuse, P2, P3 ;  /* 0x000000071d1b7c10 */ /* 0x100fe400097e6424 */
[----:B------:R-:W-:Y:S02]  /*f3d0*/  IADD3.X R25, R25, UR7, R36, P0, P1 ;  /* 0x0000000719197c10 */ /* 0x000fe400087e2424 */
[----:B------:R-:W-:-:S05]  /*f3e0*/  IADD3.X R29, R29, UR7, RZ, P6, !PT ;  /* 0x000000071d1d7c10 */ /* 0x000fca000b7fe4ff */
[----:B------:R-:W-:Y:S05]  /*f3f0*/  @!P5 BRA `(.L_x_39) ;  /* 0x000000d800fcd947 */ /* 0x000fea0003800000 */
[----:B------:R-:W-:Y:S01]  /*f400*/  ULDC.64 UR6, c[0x0][0x5b8] ;  /* 0x00016e0000067ab9 */ /* 0x000fe20000000a00 */
[----:B------:R-:W-:Y:S01]  /*f410*/  BSSY B1, `(.L_x_40) ;  /* 0x0000013000017945 */ /* 0x000fe20003800000 */
[----:B------:R-:W-:Y:S01]  /*f420*/  IMAD.U32 R36, RZ, RZ, UR6 ;  /* 0x00000006ff247e24 */ /* 0x000fe2000f8e00ff */
[----:B------:R-:W-:-:S03]  /*f430*/  UIMAD UR6, UR12, UR6, URZ ;  /* 0x000000060c0672a4 */ /* 0x000fc6000f8e023f */
[----:B------:R-:W-:Y:S01]  /*f440*/  IMAD.WIDE.U32 R30, R36, UR10, R30 ;  /* 0x0000000a241e7c25 */ /* 0x000fe2000f8e001e */
[----:B------:R-:W-:-:S03]  /*f450*/  UIMAD UR6, UR10, UR7, UR6 ;  /* 0x000000070a0672a4 */ /* 0x000fc6000f8e0206 */
[----:B------:R-:W-:Y:S01]  /*f460*/  IMAD.MOV.U32 R36, RZ, RZ, R30 ;  /* 0x000000ffff247224 */ /* 0x000fe200078e001e */
[----:B------:R-:W-:Y:S02]  /*f470*/  ULDC.64 UR10, c[0x0][0x5a8] ;  /* 0x00016a00000a7ab9 */ /* 0x000fe40000000a00 */
[----:B------:R-:W-:Y:S01]  /*f480*/  VIADD R37, R31, UR6 ;  /* 0x000000061f257c36 */ /* 0x000fe20008000000 */
[----:B------:R-:W-:Y:S02]  /*f490*/  ULDC.64 UR6, c[0x0][0x5b0] ;  /* 0x00016c0000067ab9 */ /* 0x000fe40000000a00 */
[----:B------:R-:W-:Y:S02]  /*f4a0*/  IMAD R38, R35, UR6, RZ ;  /* 0x0000000623267c24 */ /* 0x000fe4000f8e02ff */
[----:B------:R-:W-:-:S04]  /*f4b0*/  IMAD.WIDE.U32 R30, R33, UR6, R36 ;  /* 0x00000006211e7c25 */ /* 0x000fc8000f8e0024 */
[----:B------:R-:W-:Y:S01]  /*f4c0*/  IMAD R38, R33, UR7, R38 ;  /* 0x0000000721267c24 */ /* 0x000fe2000f8e0226 */
[----:B------:R-:W-:-:S04]  /*f4d0*/  IADD3 R30, P0, R30, UR10, RZ ;  /* 0x0000000a1e1e7c10 */ /* 0x000fc8000ff1e0ff */
[--C-:B------:R-:W-:Y:S02]  /*f4e0*/  IADD3.X R31, R31, UR11, R38.reuse, P0, !PT ;  /* 0x0000000b1f1f7c10 */ /* 0x100fe400087fe426 */
[----:B------:R-:W-:Y:S02]  /*f4f0*/  ISETP.GE.AND P0, PT, R32, 0x1, PT ;  /* 0x000000012000780c */ /* 0x000fe40003f06270 */
[----:B------:R-:W-:Y:S02]  /*f500*/  PRMT R38, RZ, 0x7610, R38 ;  /* 0x00007610ff267816 */ /* 0x000fe40000000026 */
[----:B------:R-:W-:-:S13]  /*f510*/  ISETP.LT.OR P1, PT, R0, 0x1, !P0 ;  /* 0x000000010000780c */ /* 0x000fda0004721670 */
[----:B------:R-:W-:Y:S05]  /*f520*/  @P1 BRA `(.L_x_41) ;  /* 0x0000000000041947 */ /* 0x000fea0003800000 */
[----:B------:R0:W5:Y:S02]  /*f530*/  LDG.E.U8 R38, desc[UR20][R30.64] ;  /* 0x000000141e267981 */ /* 0x000164000c1e1100 */
.L_x_41:
[----:B------:R-:W-:Y:S05]  /*f540*/  BSYNC B1 ;  /* 0x0000000000017941 */ /* 0x000fea0003800000 */
.L_x_40:
[----:B-----5:R-:W-:Y:S01]  /*f550*/  LOP3.LUT R38, R38, 0xff, RZ, 0xc0, !PT ;  /* 0x000000ff26267812 */ /* 0x020fe200078ec0ff */
[----:B------:R-:W-:Y:S03]  /*f560*/  BSSY B1, `(.L_x_42) ;  /* 0x000000b000017945 */ /* 0x000fe60003800000 */
[----:B------:R-:W-:-:S05]  /*f570*/  F2FP.F16.E5M2.UNPACK_B R38, R38 ;  /* 0x00000026ff26723e */ /* 0x000fca00020004ff */
[----:B------:R-:W-:-:S05]  /*f580*/  HADD2.F32 R38, -RZ, R38.H0_H0 ;  /* 0x20000026ff267230 */ /* 0x000fca0000004100 */
[----:B------:R-:W-:-:S04]  /*f590*/  FMUL R38, R38, UR23 ;  /* 0x0000001726267c20 */ /* 0x000fc80008400000 */
[----:B------:R-:W-:-:S05]  /*f5a0*/  FFMA R4, R4, UR22, R38 ;  /* 0x0000001604047c23 */ /* 0x000fca0008000026 */
[----:B------:R-:W-:-:S05]  /*f5b0*/  F2FP.SATFINITE.E5M2.F32.PACK_AB_MERGE_C R4, RZ, R4, RZ ;  /* 0x00000004ff04723e */ /* 0x000fca00048060ff */
[----:B------:R2:W-:Y:S01]  /*f5c0*/  @!P1 STG.E.U8 desc[UR20][R2.64], R4 ;  /* 0x0000000402009986 */ /* 0x0005e2000c101114 */
[----:B------:R-:W-:Y:S02]  /*f5d0*/  ISETP.LT.OR P1, PT, R0, 0x2, !P0 ;  /* 0x000000020000780c */ /* 0x000fe40004721670 */
[----:B--2---:R-:W-:-:S11]  /*f5e0*/  PRMT R4, RZ, 0x7610, R4 ;  /* 0x00007610ff047816 */ /* 0x004fd60000000004 */
[----:B------:R-:W-:Y:S05]  /*f5f0*/  @P1 BRA `(.L_x_43) ;  /* 0x0000000000041947 */ /* 0x000fea0003800000 */
[----:B------:R2:W5:Y:S02]  /*f600*/  LDG.E.U8 R4, desc[UR20][R30.64+0x1] ;  /* 0x000001141e047981 */ /* 0x000564000c1e1100 */
.L_x_43:
[----:B------:R-:W-:Y:S05]  /*f610*/  BSYNC B1 ;  /* 0x0000000000017941 */ /* 0x000fea0003800000 */
.L_x_42:
        /* <DEDUP_REMOVED lines=8> */
[----:B------:R-:W-:-:S05]  /*f6a0*/  IADD3 R4, P1, R33, 0x8, RZ ;  /* 0x0000000821047810 */ /* 0x000fca0007f3e0ff */
[----:B----4-:R-:W-:-:S04]  /*f6b0*/  IMAD.X R5, RZ, RZ, R35, P1 ;  /* 0x000000ffff057224 */ /* 0x010fc800008e0623 */
[----:B------:R-:W-:-:S04]  /*f6c0*/  IMAD R5, R5, UR6, RZ ;  /* 0x0000000605057c24 */ /* 0x000fc8000f8e02ff */
[C---:B------:R-:W-:Y:S02]  /*f6d0*/  IMAD R38, R4.reuse, UR7, R5 ;  /* 0x0000000704267c24 */ /* 0x040fe4000f8e0205 */
[----:B------:R-:W-:-:S03]  /*f6e0*/  IMAD.WIDE.U32 R4, R4, UR6, R36 ;  /* 0x0000000604047c25 */ /* 0x000fc6000f8e0024 */
[----:B------:R-:W-:-:S04]  /*f6f0*/  IADD3 R4, P1, R4, UR10, RZ ;  /* 0x0000000a04047c10 */ /* 0x000fc8000ff3e0ff */
[--C-:B------:R-:W-:Y:S02]  /*f700*/  IADD3.X R5, R5, UR11, R38.reuse, P1, !PT ;  /* 0x0000000b05057c10 */ /* 0x100fe40008ffe426 */
[----:B------:R-:W-:Y:S02]  /*f710*/  ISETP.GE.AND P1, PT, R32, 0x9, PT ;  /* 0x000000092000780c */ /* 0x000fe40003f26270 */
[----:B------:R-:W-:Y:S02]  /*f720*/  PRMT R38, RZ, 0x7610, R38 ;  /* 0x00007610ff267816 */ /* 0x000fe40000000026 */
[----:B------:R-:W-:-:S13]  /*f730*/  ISETP.LT.OR P2, PT, R0, 0x1, !P1 ;  /* 0x000000010000780c */ /* 0x000fda0004f41670 */
[----:B------:R-:W-:Y:S05]  /*f740*/  @P2 BRA `(.L_x_45) ;  /* 0x0000000000042947 */ /* 0x000fea0003800000 */
[----:B------:R4:W5:Y:S02]  /*f750*/  LDG.E.U8 R38, desc[UR20][R4.64] ;  /* 0x0000001404267981 */ /* 0x000964000c1e1100 */
.L_x_45:
[----:B------:R-:W-:Y:S05]  /*f760*/  BSYNC B1 ;  /* 0x0000000000017941 */ /* 0x000fea0003800000 */
.L_x_44:
        /* <DEDUP_REMOVED lines=9> */
[----:B0-----:R-:W-:-:S11]  /*f800*/  PRMT R6, RZ, 0x7610, R6 ;  /* 0x00007610ff067816 */ /* 0x001fd60000000006 */
[----:B------:R-:W-:Y:S05]  /*f810*/  @P2 BRA `(.L_x_47) ;  /* 0x0000000000042947 */ /* 0x000fea0003800000 */
[----:B------:R0:W5:Y:S02]  /*f820*/  LDG.E.U8 R6, desc[UR20][R4.64+0x1] ;  /* 0x0000011404067981 */ /* 0x000164000c1e1100 */
.L_x_47:
[----:B------:R-:W-:Y:S05]  /*f830*/  BSYNC B1 ;  /* 0x0000000000017941 */ /* 0x000fea0003800000 */
.L_x_46:
[----:B-----5:R-:W-:Y:S01]  /*f840*/  LOP3.LUT R6, R6, 0xff, RZ, 0xc0, !PT ;  /* 0x000000ff06067812 */ /* 0x020fe200078ec0ff */
[----:B------:R-:W-:Y:S01]  /*f850*/  BSSY B1, `(.L_x_48) ;  /* 0x000000b000017945 */ /* 0x000fe20003800000 */
[----:B------:R-:W-:Y:S02]  /*f860*/  ISETP.LT.OR P3, PT, R0, 0x9, !P0 ;  /* 0x000000090000780c */ /* 0x000fe40004761670 */
[----:B------:R-:W-:-:S05]  /*f870*/  F2FP.F16.E5M2.UNPACK_B R6, R6 ;  /* 0x00000006ff06723e */ /* 0x000fca00020004ff */
[----:B------:R-:W-:-:S05]  /*f880*/  HADD2.F32 R6, -RZ, R6.H0_H0 ;  /* 0x20000006ff067230 */ /* 0x000fca0000004100 */
[----:B------:R-:W-:-:S04]  /*f890*/  FMUL R6, R6, UR23 ;  /* 0x0000001706067c20 */ /* 0x000fc80008400000 */
[--C-:B------:R-:W-:Y:S01]  /*f8a0*/  FFMA R7, R7, UR22, R6.reuse ;  /* 0x0000001607077c23 */ /* 0x100fe20008000006 */
[----:B------:R-:W-:-:S04]  /*f8b0*/  PRMT R6, RZ, 0x7610, R6 ;  /* 0x00007610ff067816 */ /* 0x000fc80000000006 */
[----:B------:R-:W-:-:S05]  /*f8c0*/  F2FP.SATFINITE.E5M2.F32.PACK_AB_MERGE_C R7, RZ, R7, RZ ;  /* 0x00000007ff07723e */ /* 0x000fca00048060ff */
[----:B------:R0:W-:Y:S01]  /*f8d0*/  @!P2 STG.E.U8 desc[UR20][R24.64+0x1], R7 ;  /* 0x000001071800a986 */ /* 0x0001e2000c101114 */
[----:B------:R-:W-:Y:S05]  /*f8e0*/  @P3 BRA `(.L_x_49) ;  /* 0x0000000000043947 */ /* 0x000fea0003800000 */
[----:B------:R0:W5:Y:S02]  /*f8f0*/  LDG.E.U8 R6, desc[UR20][R30.64+0x8] ;  /* 0x000008141e067981 */ /* 0x000164000c1e1100 */
.L_x_49:
[----:B------:R-:W-:Y:S05]  /*f900*/  BSYNC B1 ;  /* 0x0000000000017941 */ /* 0x000fea0003800000 */
.L_x_48:
        /* <DEDUP_REMOVED lines=12> */
.L_x_51:
[----:B------:R-:W-:Y:S05]  /*f9d0*/  BSYNC B1 ;  /* 0x0000000000017941 */ /* 0x000fea0003800000 */
.L_x_50:
        /* <DEDUP_REMOVED lines=12> */
.L_x_53:
[----:B------:R-:W-:Y:S05]  /*faa0*/  BSYNC B1 ;  /* 0x0000000000017941 */ /* 0x000fea0003800000 */
.L_x_52:
        /* <DEDUP_REMOVED lines=12> */
.L_x_55:
[----:B------:R-:W-:Y:S05]  /*fb70*/  BSYNC B1 ;  /* 0x0000000000017941 */ /* 0x000fea0003800000 */
.L_x_54:
        /* <DEDUP_REMOVED lines=12> */
.L_x_57:
[----:B------:R-:W-:Y:S05]  /*fc40*/  BSYNC B1 ;  /* 0x0000000000017941 */ /* 0x000fea0003800000 */
.L_x_56:
        /* <DEDUP_REMOVED lines=12> */
.L_x_59:
[----:B------:R-:W-:Y:S05]  /*fd10*/  BSYNC B1 ;  /* 0x0000000000017941 */ /* 0x000fea0003800000 */
.L_x_58:
        /* <DEDUP_REMOVED lines=12> */
.L_x_61:
[----:B------:R-:W-:Y:S05]  /*fde0*/  BSYNC B1 ;  /* 0x0000000000017941 */ /* 0x000fea0003800000 */
.L_x_60:
        /* <DEDUP_REMOVED lines=12> */
.L_x_63:
[----:B------:R-:W-:Y:S05]  /*feb0*/  BSYNC B1 ;  /* 0x0000000000017941 */ /* 0x000fea0003800000 */
.L_x_62:
        /* <DEDUP_REMOVED lines=12> */
.L_x_65:
[----:B------:R-:W-:Y:S05]  /*ff80*/  BSYNC B1 ;  /* 0x0000000000017941 */ /* 0x000fea0003800000 */
.L_x_64:
        /* <DEDUP_REMOVED lines=12> */
.L_x_67:
[----:B------:R-:W-:Y:S05]  /*10050*/  BSYNC B1 ;  /* 0x0000000000017941 */ /* 0x000fea0003800000 */
.L_x_66:
        /* <DEDUP_REMOVED lines=12> */
.L_x_69:
[----:B------:R-:W-:Y:S05]  /*10120*/  BSYNC B1 ;  /* 0x0000000000017941 */ /* 0x000fea0003800000 */
.L_x_68:
        /* <DEDUP_REMOVED lines=12> */
.L_x_71:
[----:B------:R-:W-:Y:S05]  /*101f0*/  BSYNC B1 ;  /* 0x0000000000017941 */ /* 0x000fea0003800000 */
.L_x_70:
        /* <DEDUP_REMOVED lines=12> */
.L_x_73:
[----:B------:R-:W-:Y:S05]  /*102c0*/  BSYNC B1 ;  /* 0x0000000000017941 */ /* 0x000fea0003800000 */
.L_x_72:
        /* <DEDUP_REMOVED lines=12> */
.L_x_75:
[----:B------:R-:W-:Y:S05]  /*10390*/  BSYNC B1 ;  /* 0x0000000000017941 */ /* 0x000fea0003800000 */
.L_x_74:
        /* <DEDUP_REMOVED lines=12> */
.L_x_77:
[----:B------:R-:W-:Y:S05]  /*10460*/  BSYNC B1 ;  /* 0x0000000000017941 */ /* 0x000fea0003800000 */
.L_x_76:
        /* <DEDUP_REMOVED lines=12> */
.L_x_79:
[----:B------:R-:W-:Y:S05]  /*10530*/  BSYNC B1 ;  /* 0x0000000000017941 */ /* 0x000fea0003800000 */
.L_x_78:
        /* <DEDUP_REMOVED lines=12> */
.L_x_81:
[----:B------:R-:W-:Y:S05]  /*10600*/  BSYNC B1 ;  /* 0x0000000000017941 */ /* 0x000fea0003800000 */
.L_x_80:
        /* <DEDUP_REMOVED lines=12> */
.L_x_83:
[----:B------:R-:W-:Y:S05]  /*106d0*/  BSYNC B1 ;  /* 0x0000000000017941 */ /* 0x000fea0003800000 */
.L_x_82:
        /* <DEDUP_REMOVED lines=12> */
.L_x_85:
[----:B------:R-:W-:Y:S05]  /*107a0*/  BSYNC B1 ;  /* 0x0000000000017941 */ /* 0x000fea0003800000 */
.L_x_84:
        /* <DEDUP_REMOVED lines=12> */
.L_x_87:
[----:B------:R-:W-:Y:S05]  /*10870*/  BSYNC B1 ;  /* 0x0000000000017941 */ /* 0x000fea0003800000 */
.L_x_86:
        /* <DEDUP_REMOVED lines=12> */
.L_x_89:
[----:B------:R-:W-:Y:S05]  /*10940*/  BSYNC B1 ;  /* 0x0000000000017941 */ /* 0x000fea0003800000 */
.L_x_88:
        /* <DEDUP_REMOVED lines=12> */
.L_x_91:
[----:B------:R-:W-:Y:S05]  /*10a10*/  BSYNC B1 ;  /* 0x0000000000017941 */ /* 0x000fea0003800000 */
.L_x_90:
        /* <DEDUP_REMOVED lines=12> */
.L_x_93:
[----:B------:R-:W-:Y:S05]  /*10ae0*/  BSYNC B1 ;  /* 0x0000000000017941 */ /* 0x000fea0003800000 */
.L_x_92:
        /* <DEDUP_REMOVED lines=12> */
.L_x_95:
[----:B------:R-:W-:Y:S05]  /*10bb0*/  BSYNC B1 ;  /* 0x0000000000017941 */ /* 0x000fea0003800000 */
.L_x_94:
        /* <DEDUP_REMOVED lines=12> */
.L_x_97:
[----:B------:R-:W-:Y:S05]  /*10c80*/  BSYNC B1 ;  /* 0x0000000000017941 */ /* 0x000fea0003800000 */
.L_x_96:
        /* <DEDUP_REMOVED lines=12> */
.L_x_99:
[----:B------:R-:W-:Y:S05]  /*10d50*/  BSYNC B1 ;  /* 0x0000000000017941 */ /* 0x000fea0003800000 */
.L_x_98:
        /* <DEDUP_REMOVED lines=12> */
.L_x_101:
[----:B------:R-:W-:Y:S05]  /*10e20*/  BSYNC B1 ;  /* 0x0000000000017941 */ /* 0x000fea0003800000 */
.L_x_100:
        /* <DEDUP_REMOVED lines=12> */
.L_x_103:
[----:B------:R-:W-:Y:S05]  /*10ef0*/  BSYNC B1 ;  /* 0x0000000000017941 */ /* 0x000fea0003800000 */
.L_x_102:
        /* <DEDUP_REMOVED lines=12> */
.L_x_105:
[----:B------:R-:W-:Y:S05]  /*10fc0*/  BSYNC B1 ;  /* 0x0000000000017941 */ /* 0x000fea0003800000 */
.L_x_104:
        /* <DEDUP_REMOVED lines=12> */
.L_x_107:
[----:B------:R-:W-:Y:S05]  /*11090*/  BSYNC B1 ;  /* 0x0000000000017941 */ /* 0x000fea0003800000 */
.L_x_106:
        /* <DEDUP_REMOVED lines=12> */
.L_x_109:
[----:B------:R-:W-:Y:S05]  /*11160*/  BSYNC B1 ;  /* 0x0000000000017941 */ /* 0x000fea0003800000 */
.L_x_108:
        /* <DEDUP_REMOVED lines=12> */
.L_x_111:
[----:B------:R-:W-:Y:S05]  /*11230*/  BSYNC B1 ;  /* 0x0000000000017941 */ /* 0x000fea0003800000 */
.L_x_110:
        /* <DEDUP_REMOVED lines=12> */
.L_x_113:
[----:B------:R-:W-:Y:S05]  /*11300*/  BSYNC B1 ;  /* 0x0000000000017941 */ /* 0x000fea0003800000 */
.L_x_112:
        /* <DEDUP_REMOVED lines=12> */
.L_x_115:
[----:B------:R-:W-:Y:S05]  /*113d0*/  BSYNC B1 ;  /* 0x0000000000017941 */ /* 0x000fea0003800000 */
.L_x_114:
        /* <DEDUP_REMOVED lines=12> */
.L_x_117:
[----:B------:R-:W-:Y:S05]  /*114a0*/  BSYNC B1 ;  /* 0x0000000000017941 */ /* 0x000fea0003800000 */
.L_x_116:
        /* <DEDUP_REMOVED lines=12> */
.L_x_119:
[----:B------:R-:W-:Y:S05]  /*11570*/  BSYNC B1 ;  /* 0x0000000000017941 */ /* 0x000fea0003800000 */
.L_x_118:
        /* <DEDUP_REMOVED lines=12> */
.L_x_121:
[----:B------:R-:W-:Y:S05]  /*11640*/  BSYNC B1 ;  /* 0x0000000000017941 */ /* 0x000fea0003800000 */
.L_x_120:
        /* <DEDUP_REMOVED lines=12> */
.L_x_123:
[----:B------:R-:W-:Y:S05]  /*11710*/  BSYNC B1 ;  /* 0x0000000000017941 */ /* 0x000fea0003800000 */
.L_x_122:
        /* <DEDUP_REMOVED lines=12> */
.L_x_125:
[----:B------:R-:W-:Y:S05]  /*117e0*/  BSYNC B1 ;  /* 0x0000000000017941 */ /* 0x000fea0003800000 */
.L_x_124:
[----:B-----5:R-:W-:Y:S01]  /*117f0*/  LOP3.LUT R6, R6, 0xff, RZ, 0xc0, !PT ;  /* 0x000000ff06067812 */ /* 0x020fe200078ec0ff */
[----:B------:R-:W-:Y:S01]  /*11800*/  BSSY B1, `(.L_x_126) ;  /* 0x000000b000017945 */ /* 0x000fe20003800000 */
[----:B------:R-:W-:Y:S02]  /*11810*/  ISETP.LT.OR P2, PT, R0, 0x52, !P1 ;  /* 0x000000520000780c */ /* 0x000fe40004f41670 */
[----:B------:R-:W-:-:S05]  /*11820*/  F2FP.F16.E5M2.UNPACK_B R6, R6 ;  /* 0x00000006ff06723e */ /* 0x000fca00020004ff */
[----:B------:R-:W-:-:S05]  /*11830*/  HADD2.F32 R6, -RZ, R6.H0_H0 ;  /* 0x20000006ff067230 */ /* 0x000fca0000004100 */
[----:B------:R-:W-:-:S04]  /*11840*/  FMUL R6, R6, UR23 ;  /* 0x0000001706067c20 */ /* 0x000fc80008400000 */
[----:B------:R-:W-:-:S05]  /*11850*/  FFMA R6, R174, UR22, R6 ;  /* 0x00000016ae067c23 */ /* 0x000fca0008000006 */
[----:B0-----:R-:W-:Y:S02]  /*11860*/  F2FP.SATFINITE.E5M2.F32.PACK_AB_MERGE_C R7, RZ, R6, RZ ;  /* 0x00000006ff07723e */ /* 0x001fe400048060ff */
[----:B------:R-:W-:-:S03]  /*11870*/  PRMT R6, RZ, 0x7610, R6 ;  /* 0x00007610ff067816 */ /* 0x000fc60000000006 */
[----:B------:R0:W-:Y:S01]  /*11880*/  @!P3 STG.E.U8 desc[UR20][R24.64+0x50], R7 ;  /* 0x000050071800b986 */ /* 0x0001e2000c101114 */
[----:B------:R-:W-:Y:S05]  /*11890*/  @P2 BRA `(.L_x_127) ;  /* 0x0000000000042947 */ /* 0x000fea0003800000 */
[----:B------:R0:W5:Y:S02]  /*118a0*/  LDG.E.U8 R6, desc[UR20][R4.64+0x51] ;  /* 0x0000511404067981 */ /* 0x000164000c1e1100 */
.L_x_127:
[----:B------:R-:W-:Y:S05]  /*118b0*/  BSYNC B1 ;  /* 0x0000000000017941 */ /* 0x000fea0003800000 */
.L_x_126:
        /* <DEDUP_REMOVED lines=12> */
.L_x_129:
[----:B------:R-:W-:Y:S05]  /*11980*/  BSYNC B1 ;  /* 0x0000000000017941 */ /* 0x000fea0003800000 */
.L_x_128:
        /* <DEDUP_REMOVED lines=12> */
.L_x_131:
[----:B------:R-:W-:Y:S05]  /*11a50*/  BSYNC B1 ;  /* 0x0000000000017941 */ /* 0x000fea0003800000 */
.L_x_130:
        /* <DEDUP_REMOVED lines=12> */
.L_x_133:
[----:B------:R-:W-:Y:S05]  /*11b20*/  BSYNC B1 ;  /* 0x0000000000017941 */ /* 0x000fea0003800000 */
.L_x_132:
[----:B-----5:R-:W-:Y:S01]  /*11b30*/  LOP3.LUT R6, R6, 0xff, RZ, 0xc0, !PT ;  /* 0x000000ff06067812 */ /* 0x020fe200078ec0ff */
[----:B------:R-:W-:Y:S01]  /*11b40*/  BSSY B1, `(.L_x_134) ;  /* 0x000000b000017945 */ /* 0x000fe20003800000 */
[----:B------:R-:W-:Y:S02]  /*11b50*/  ISETP.LT.OR P2, PT, R0, 0x5a, !P1 ;  /* 0x0000005a0000780c */ /* 0x000fe40004f41670 */
[----:B------:R-:W-:-:S05]  /*11b60*/  F2FP.F16.E5M2.UNPACK_B R6, R6 ;  /* 0x00000006ff06723e */ /* 0x000fca00020004ff */
[----:B------:R-:W-:-:S05]  /*11b70*/  HADD2.F32 R6, -RZ, R6.H0_H0 ;  /* 0x20000006ff067230 */ /* 0x000fca0000004100 */
[----:B0-----:R-:W-:Y:S01]  /*11b80*/  FMUL R7, R6, UR23 ;  /* 0x0000001706077c20 */ /* 0x001fe20008400000 */
[----:B------:R-:W-:-:S03]  /*11b90*/  PRMT R6, RZ, 0x7610, R6 ;  /* 0x00007610ff067816 */ /* 0x000fc60000000006 */
[----:B------:R-:W-:-:S05]  /*11ba0*/  FFMA R7, R178, UR22, R7 ;  /* 0x00000016b2077c23 */ /* 0x000fca0008000007 */
[----:B------:R-:W-:-:S05]  /*11bb0*/  F2FP.SATFINITE.E5M2.F32.PACK_AB_MERGE_C R7, RZ, R7, RZ ;  /* 0x00000007ff07723e */ /* 0x000fca00048060ff */
[----:B------:R0:W-:Y:S01]  /*11bc0*/  @!P3 STG.E.U8 desc[UR20][R24.64+0x58], R7 ;  /* 0x000058071800b986 */ /* 0x0001e2000c101114 */
[----:B------:R-:W-:Y:S05]  /*11bd0*/  @P2 BRA `(.L_x_135) ;  /* 0x0000000000042947 */ /* 0x000fea0003800000 */
[----:B------:R0:W5:Y:S02]  /*11be0*/  LDG.E.U8 R6, desc[UR20][R4.64+0x59] ;  /* 0x0000591404067981 */ /* 0x000164000c1e1100 */
.L_x_135:
[----:B------:R-:W-:Y:S05]  /*11bf0*/  BSYNC B1 ;  /* 0x0000000000017941 */ /* 0x000fea0003800000 */
.L_x_134:
        /* <DEDUP_REMOVED lines=12> */
.L_x_137:
[----:B------:R-:W-:Y:S05]  /*11cc0*/  BSYNC B1 ;  /* 0x0000000000017941 */ /* 0x000fea0003800000 */
.L_x_136:
        /* <DEDUP_REMOVED lines=12> */
.L_x_139:
[----:B------:R-:W-:Y:S05]  /*11d90*/  BSYNC B1 ;  /* 0x0000000000017941 */ /* 0x000fea0003800000 */
.L_x_138:
        /* <DEDUP_REMOVED lines=12> */
.L_x_141:
[----:B------:R-:W-:Y:S05]  /*11e60*/  BSYNC B1 ;  /* 0x0000000000017941 */ /* 0x000fea0003800000 */
.L_x_140:
        /* <DEDUP_REMOVED lines=12> */
.L_x_143:
[----:B------:R-:W-:Y:S05]  /*11f30*/  BSYNC B1 ;  /* 0x0000000000017941 */ /* 0x000fea0003800000 */
.L_x_142:
        /* <DEDUP_REMOVED lines=12> */
.L_x_145:
[----:B------:R-:W-:Y:S05]  /*12000*/  BSYNC B1 ;  /* 0x0000000000017941 */ /* 0x000fea0003800000 */
.L_x_144:
        /* <DEDUP_REMOVED lines=12> */
.L_x_147:
[----:B------:R-:W-:Y:S05]  /*120d0*/  BSYNC B1 ;  /* 0x0000000000017941 */ /* 0x000fea0003800000 */
.L_x_146:
        /* <DEDUP_REMOVED lines=12> */
.L_x_149:
[----:B------:R-:W-:Y:S05]  /*121a0*/  BSYNC B1 ;  /* 0x0000000000017941 */ /* 0x000fea0003800000 */
.L_x_148:
        /* <DEDUP_REMOVED lines=12> */
.L_x_151:
[----:B------:R-:W-:Y:S05]  /*12270*/  BSYNC B1 ;  /* 0x0000000000017941 */ /* 0x000fea0003800000 */
.L_x_150:
        /* <DEDUP_REMOVED lines=12> */
.L_x_153:
[----:B------:R-:W-:Y:S05]  /*12340*/  BSYNC B1 ;  /* 0x0000000000017941 */ /* 0x000fea0003800000 */
.L_x_152:
        /* <DEDUP_REMOVED lines=12> */
.L_x_155:
[----:B------:R-:W-:Y:S05]  /*12410*/  BSYNC B1 ;  /* 0x0000000000017941 */ /* 0x000fea0003800000 */
.L_x_154:
        /* <DEDUP_REMOVED lines=12> */
.L_x_157:
[----:B------:R-:W-:Y:S05]  /*124e0*/  BSYNC B1 ;  /* 0x0000000000017941 */ /* 0x000fea0003800000 */
.L_x_156:
        /* <DEDUP_REMOVED lines=12> */
.L_x_159:
[----:B------:R-:W-:Y:S05]  /*125b0*/  BSYNC B1 ;  /* 0x0000000000017941 */ /* 0x000fea0003800000 */
.L_x_158:
        /* <DEDUP_REMOVED lines=12> */
.L_x_161:
[----:B------:R-:W-:Y:S05]  /*12680*/  BSYNC B1 ;  /* 0x0000000000017941 */ /* 0x000fea0003800000 */
.L_x_160:
        /* <DEDUP_REMOVED lines=12> */
.L_x_163:
[----:B------:R-:W-:Y:S05]  /*12750*/  BSYNC B1 ;  /* 0x0000000000017941 */ /* 0x000fea0003800000 */
.L_x_162:
        /* <DEDUP_REMOVED lines=12> */
.L_x_165:
[----:B------:R-:W-:Y:S05]  /*12820*/  BSYNC B1 ;  /* 0x0000000000017941 */ /* 0x000fea0003800000 */
.L_x_164:
        /* <DEDUP_REMOVED lines=12> */
.L_x_167:
[----:B------:R-:W-:Y:S05]  /*128f0*/  BSYNC B1 ;  /* 0x0000000000017941 */ /* 0x000fea0003800000 */
.L_x_166:
        /* <DEDUP_REMOVED lines=12> */
.L_x_169:
[----:B------:R-:W-:Y:S05]  /*129c0*/  BSYNC B1 ;  /* 0x0000000000017941 */ /* 0x000fea0003800000 */
.L_x_168:
        /* <DEDUP_REMOVED lines=12> */
.L_x_171:
[----:B------:R-:W-:Y:S05]  /*12a90*/  BSYNC B1 ;  /* 0x0000000000017941 */ /* 0x000fea0003800000 */
.L_x_170:
        /* <DEDUP_REMOVED lines=12> */
.L_x_173:
[----:B------:R-:W-:Y:S05]  /*12b60*/  BSYNC B1 ;  /* 0x0000000000017941 */ /* 0x000fea0003800000 */
.L_x_172:
        /* <DEDUP_REMOVED lines=12> */
.L_x_175:
[----:B------:R-:W-:Y:S05]  /*12c30*/  BSYNC B1 ;  /* 0x0000000000017941 */ /* 0x000fea0003800000 */
.L_x_174:
        /* <DEDUP_REMOVED lines=12> */
.L_x_177:
[----:B------:R-:W-:Y:S05]  /*12d00*/  BSYNC B1 ;  /* 0x0000000000017941 */ /* 0x000fea0003800000 */
.L_x_176:
        /* <DEDUP_REMOVED lines=12> */
.L_x_179:
[----:B------:R-:W-:Y:S05]  /*12dd0*/  BSYNC B1 ;  /* 0x0000000000017941 */ /* 0x000fea0003800000 */
.L_x_178:
        /* <DEDUP_REMOVED lines=12> */
.L_x_181:
[----:B------:R-:W-:Y:S05]  /*12ea0*/  BSYNC B1 ;  /* 0x0000000000017941 */ /* 0x000fea0003800000 */
.L_x_180:
        /* <DEDUP_REMOVED lines=12> */
.L_x_183:
[----:B------:R-:W-:Y:S05]  /*12f70*/  BSYNC B1 ;  /* 0x0000000000017941 */ /* 0x000fea0003800000 */
.L_x_182:
        /* <DEDUP_REMOVED lines=12> */
.L_x_185:
[----:B------:R-:W-:Y:S05]  /*13040*/  BSYNC B1 ;  /* 0x0000000000017941 */ /* 0x000fea0003800000 */
.L_x_184:
        /* <DEDUP_REMOVED lines=12> */
.L_x_187:
[----:B------:R-:W-:Y:S05]  /*13110*/  BSYNC B1 ;  /* 0x0000000000017941 */ /* 0x000fea0003800000 */
.L_x_186:
        /* <DEDUP_REMOVED lines=12> */
.L_x_189:
[----:B------:R-:W-:Y:S05]  /*131e0*/  BSYNC B1 ;  /* 0x0000000000017941 */ /* 0x000fea0003800000 */
.L_x_188:
        /* <DEDUP_REMOVED lines=12> */
.L_x_191:
[----:B------:R-:W-:Y:S05]  /*132b0*/  BSYNC B1 ;  /* 0x0000000000017941 */ /* 0x000fea0003800000 */
.L_x_190:
        /* <DEDUP_REMOVED lines=12> */
.L_x_193:
[----:B------:R-:W-:Y:S05]  /*13380*/  BSYNC B1 ;  /* 0x0000000000017941 */ /* 0x000fea0003800000 */
.L_x_192:
        /* <DEDUP_REMOVED lines=12> */
.L_x_195:
[----:B------:R-:W-:Y:S05]  /*13450*/  BSYNC B1 ;  /* 0x0000000000017941 */ /* 0x000fea0003800000 */
.L_x_194:
        /* <DEDUP_REMOVED lines=12> */
.L_x_197:
[----:B------:R-:W-:Y:S05]  /*13520*/  BSYNC B1 ;  /* 0x0000000000017941 */ /* 0x000fea0003800000 */
.L_x_196:
        /* <DEDUP_REMOVED lines=12> */
.L_x_199:
[----:B------:R-:W-:Y:S05]  /*135f0*/  BSYNC B1 ;  /* 0x0000000000017941 */ /* 0x000fea0003800000 */
.L_x_198:
        /* <DEDUP_REMOVED lines=12> */
.L_x_201:
[----:B------:R-:W-:Y:S05]  /*136c0*/  BSYNC B1 ;  /* 0x0000000000017941 */ /* 0x000fea0003800000 */
.L_x_200:
        /* <DEDUP_REMOVED lines=12> */
.L_x_203:
[----:B------:R-:W-:Y:S05]  /*13790*/  BSYNC B1 ;  /* 0x0000000000017941 */ /* 0x000fea0003800000 */
.L_x_202:
        /* <DEDUP_REMOVED lines=12> */
.L_x_205:
[----:B------:R-:W-:Y:S05]  /*13860*/  BSYNC B1 ;  /* 0x0000000000017941 */ /* 0x000fea0003800000 */
.L_x_204:
        /* <DEDUP_REMOVED lines=12> */
.L_x_207:
[----:B------:R-:W-:Y:S05]  /*13930*/  BSYNC B1 ;  /* 0x0000000000017941 */ /* 0x000fea0003800000 */
.L_x_206:
        /* <DEDUP_REMOVED lines=12> */
.L_x_209:
[----:B------:R-:W-:Y:S05]  /*13a00*/  BSYNC B1 ;  /* 0x0000000000017941 */ /* 0x000fea0003800000 */
.L_x_208:
        /* <DEDUP_REMOVED lines=12> */
.L_x_211:
[----:B------:R-:W-:Y:S05]  /*13ad0*/  BSYNC B1 ;  /* 0x0000000000017941 */ /* 0x000fea0003800000 */
.L_x_210:
        /* <DEDUP_REMOVED lines=12> */
.L_x_213:
[----:B------:R-:W-:Y:S05]  /*13ba0*/  BSYNC B1 ;  /* 0x0000000000017941 */ /* 0x000fea0003800000 */
.L_x_212:
        /* <DEDUP_REMOVED lines=12> */
.L_x_215:
[----:B------:R-:W-:Y:S05]  /*13c70*/  BSYNC B1 ;  /* 0x0000000000017941 */ /* 0x000fea0003800000 */
.L_x_214:
        /* <DEDUP_REMOVED lines=12> */
.L_x_217:
[----:B------:R-:W-:Y:S05]  /*13d40*/  BSYNC B1 ;  /* 0x0000000000017941 */ /* 0x000fea0003800000 */
.L_x_216:
        /* <DEDUP_REMOVED lines=12> */
.L_x_219:
[----:B------:R-:W-:Y:S05]  /*13e10*/  BSYNC B1 ;  /* 0x0000000000017941 */ /* 0x000fea0003800000 */
.L_x_218:
        /* <DEDUP_REMOVED lines=12> */
.L_x_221:
[----:B------:R-:W-:Y:S05]  /*13ee0*/  BSYNC B1 ;  /* 0x0000000000017941 */ /* 0x000fea0003800000 */
.L_x_220:
        /* <DEDUP_REMOVED lines=12> */
.L_x_223:
[----:B------:R-:W-:Y:S05]  /*13fb0*/  BSYNC B1 ;  /* 0x0000000000017941 */ /* 0x000fea0003800000 */
.L_x_222:
        /* <DEDUP_REMOVED lines=12> */
.L_x_225:
[----:B------:R-:W-:Y:S05]  /*14080*/  BSYNC B1 ;  /* 0x0000000000017941 */ /* 0x000fea0003800000 */
.L_x_224:
        /* <DEDUP_REMOVED lines=12> */
.L_x_227:
[----:B------:R-:W-:Y:S05]  /*14150*/  BSYNC B1 ;  /* 0x0000000000017941 */ /* 0x000fea0003800000 */
.L_x_226:
        /* <DEDUP_REMOVED lines=12> */
.L_x_229:
[----:B------:R-:W-:Y:S05]  /*14220*/  BSYNC B1 ;  /* 0x0000000000017941 */ /* 0x000fea0003800000 */
.L_x_228:
        /* <DEDUP_REMOVED lines=12> */
.L_x_231:
[----:B------:R-:W-:Y:S05]  /*142f0*/  BSYNC B1 ;  /* 0x0000000000017941 */ /* 0x000fea0003800000 */
.L_x_230:
        /* <DEDUP_REMOVED lines=12> */
.L_x_233:
[----:B------:R-:W-:Y:S05]  /*143c0*/  BSYNC B1 ;  /* 0x0000000000017941 */ /* 0x000fea0003800000 */
.L_x_232:
        /* <DEDUP_REMOVED lines=12> */
.L_x_235:
[----:B------:R-:W-:Y:S05]  /*14490*/  BSYNC B1 ;  /* 0x0000000000017941 */ /* 0x000fea0003800000 */
.L_x_234:
        /* <DEDUP_REMOVED lines=12> */
.L_x_237:
[----:B------:R-:W-:Y:S05]  /*14560*/  BSYNC B1 ;  /* 0x0000000000017941 */ /* 0x000fea0003800000 */
.L_x_236:
        /* <DEDUP_REMOVED lines=12> */
.L_x_239:
[----:B------:R-:W-:Y:S05]  /*14630*/  BSYNC B1 ;  /* 0x0000000000017941 */ /* 0x000fea0003800000 */
.L_x_238:
        /* <DEDUP_REMOVED lines=12> */
.L_x_241:
[----:B------:R-:W-:Y:S05]  /*14700*/  BSYNC B1 ;  /* 0x0000000000017941 */ /* 0x000fea0003800000 */
.L_x_240:
        /* <DEDUP_REMOVED lines=12> */
.L_x_243:
[----:B------:R-:W-:Y:S05]  /*147d0*/  BSYNC B1 ;  /* 0x0000000000017941 */ /* 0x000fea0003800000 */
.L_x_242:
        /* <DEDUP_REMOVED lines=12> */
.L_x_245:
[----:B------:R-:W-:Y:S05]  /*148a0*/  BSYNC B1 ;  /* 0x0000000000017941 */ /* 0x000fea0003800000 */
.L_x_244:
        /* <DEDUP_REMOVED lines=12> */
.L_x_247:
[----:B------:R-:W-:Y:S05]  /*14970*/  BSYNC B1 ;  /* 0x0000000000017941 */ /* 0x000fea0003800000 */
.L_x_246:
        /* <DEDUP_REMOVED lines=12> */
.L_x_249:
[----:B------:R-:W-:Y:S05]  /*14a40*/  BSYNC B1 ;  /* 0x0000000000017941 */ /* 0x000fea0003800000 */
.L_x_248:
        /* <DEDUP_REMOVED lines=12> */
.L_x_251:
[----:B------:R-:W-:Y:S05]  /*14b10*/  BSYNC B1 ;  /* 0x0000000000017941 */ /* 0x000fea0003800000 */
.L_x_250:
        /* <DEDUP_REMOVED lines=12> */
.L_x_253:
[----:B------:R-:W-:Y:S05]  /*14be0*/  BSYNC B1 ;  /* 0x0000000000017941 */ /* 0x000fea0003800000 */
.L_x_252:
[----:B0-----:R-:W2:Y:S01]  /*14bf0*/  LDL.LU R7, [R1+0x200] ;  /* 0x0002000001077983 */ /* 0x001ea20000300800 */
[----:B-----5:R-:W-:Y:S01]  /*14c00*/  LOP3.LUT R6, R6, 0xff, RZ, 0xc0, !PT ;  /* 0x000000ff06067812 */ /* 0x020fe200078ec0ff */
[----:B------:R-:W-:Y:S01]  /*14c10*/  BSSY B1, `(.L_x_254) ;  /* 0x000000b000017945 */ /* 0x000fe20003800000 */
[----:B------:R-:W-:Y:S02]  /*14c20*/  ISETP.LT.OR P2, PT, R0, 0xd2, !P1 ;  /* 0x000000d20000780c */ /* 0x000fe40004f41670 */
[----:B------:R-:W-:-:S05]  /*14c30*/  F2FP.F16.E5M2.UNPACK_B R6, R6 ;  /* 0x00000006ff06723e */ /* 0x000fca00020004ff */
[----:B------:R-:W-:-:S05]  /*14c40*/  HADD2.F32 R6, -RZ, R6.H0_H0 ;  /* 0x20000006ff067230 */ /* 0x000fca0000004100 */
[----:B------:R-:W-:-:S04]  /*14c50*/  FMUL R6, R6, UR23 ;  /* 0x0000001706067c20 */ /* 0x000fc80008400000 */
[----:B--2---:R-:W-:-:S05]  /*14c60*/  FFMA R6, R7, UR22, R6 ;  /* 0x0000001607067c23 */ /* 0x004fca0008000006 */
[----:B------:R-:W-:Y:S02]  /*14c70*/  F2FP.SATFINITE.E5M2.F32.PACK_AB_MERGE_C R7, RZ, R6, RZ ;  /* 0x00000006ff07723e */ /* 0x000fe400048060ff */
[----:B------:R-:W-:-:S03]  /*14c80*/  PRMT R6, RZ, 0x7610, R6 ;  /* 0x00007610ff067816 */ /* 0x000fc60000000006 */
[----:B------:R0:W-:Y:S01]  /*14c90*/  @!P3 STG.E.U8 desc[UR20][R24.64+0xd0], R7 ;  /* 0x0000d0071800b986 */ /* 0x0001e2000c101114 */
[----:B------:R-:W-:Y:S05]  /*14ca0*/  @P2 BRA `(.L_x_255) ;  /* 0x0000000000042947 */ /* 0x000fea0003800000 */
[----:B------:R2:W5:Y:S02]  /*14cb0*/  LDG.E.U8 R6, desc[UR20][R4.64+0xd1] ;  /* 0x0000d11404067981 */ /* 0x000564000c1e1100 */
.L_x_255:
[----:B------:R-:W-:Y:S05]  /*14cc0*/  BSYNC B1 ;  /* 0x0000000000017941 */ /* 0x000fea0003800000 */
.L_x_254:
[----:B0-----:R-:W3:Y:S01]  /*14cd0*/  LDL.LU R7, [R1+0x204] ;  /* 0x0002040001077983 */ /* 0x001ee20000300800 */
[----:B-----5:R-:W-:Y:S01]  /*14ce0*/  LOP3.LUT R6, R6, 0xff, RZ, 0xc0, !PT ;  /* 0x000000ff06067812 */ /* 0x020fe200078ec0ff */
[----:B------:R-:W-:Y:S01]  /*14cf0*/  BSSY B1, `(.L_x_256) ;  /* 0x000000b000017945 */ /* 0x000fe20003800000 */
[----:B------:R-:W-:Y:S02]  /*14d00*/  ISETP.LT.OR P3, PT, R0, 0xd9, !P0 ;  /* 0x000000d90000780c */ /* 0x000fe40004761670 */
[----:B------:R-:W-:-:S05]  /*14d10*/  F2FP.F16.E5M2.UNPACK_B R6, R6 ;  /* 0x00000006ff06723e */ /* 0x000fca00020004ff */
[----:B------:R-:W-:-:S05]  /*14d20*/  HADD2.F32 R6, -RZ, R6.H0_H0 ;  /* 0x20000006ff067230 */ /* 0x000fca0000004100 */
[----:B------:R-:W-:-:S04]  /*14d30*/  FMUL R6, R6, UR23 ;  /* 0x0000001706067c20 */ /* 0x000fc80008400000 */
[----:B---3--:R-:W-:-:S05]  /*14d40*/  FFMA R6, R7, UR22, R6 ;  /* 0x0000001607067c23 */ /* 0x008fca0008000006 */
[----:B------:R-:W-:Y:S02]  /*14d50*/  F2FP.SATFINITE.E5M2.F32.PACK_AB_MERGE_C R7, RZ, R6, RZ ;  /* 0x00000006ff07723e */ /* 0x000fe400048060ff */
[----:B------:R-:W-:-:S03]  /*14d60*/  PRMT R6, RZ, 0x7610, R6 ;  /* 0x00007610ff067816 */ /* 0x000fc60000000006 */
[----:B------:R0:W-:Y:S01]  /*14d70*/  @!P2 STG.E.U8 desc[UR20][R24.64+0xd1], R7 ;  /* 0x0000d1071800a986 */ /* 0x0001e2000c101114 */
[----:B------:R-:W-:Y:S05]  /*14d80*/  @P3 BRA `(.L_x_257) ;  /* 0x0000000000043947 */ /* 0x000fea0003800000 */
[----:B------:R3:W5:Y:S02]  /*14d90*/  LDG.E.U8 R6, desc[UR20][R30.64+0xd8] ;  /* 0x0000d8141e067981 */ /* 0x000764000c1e1100 */
.L_x_257:
[----:B------:R-:W-:Y:S05]  /*14da0*/  BSYNC B1 ;  /* 0x0000000000017941 */ /* 0x000fea0003800000 */
.L_x_256:
        /* <DEDUP_REMOVED lines=13> */
.L_x_259:
[----:B------:R-:W-:Y:S05]  /*14e80*/  BSYNC B1 ;  /* 0x0000000000017941 */ /* 0x000fea0003800000 */
.L_x_258:
        /* <DEDUP_REMOVED lines=13> */
.L_x_261:
[----:B------:R-:W-:Y:S05]  /*14f60*/  BSYNC B1 ;  /* 0x0000000000017941 */ /* 0x000fea0003800000 */
.L_x_260:
        /* <DEDUP_REMOVED lines=13> */
.L_x_263:
[----:B------:R-:W-:Y:S05]  /*15040*/  BSYNC B1 ;  /* 0x0000000000017941 */ /* 0x000fea0003800000 */
.L_x_262:
        /* <DEDUP_REMOVED lines=13> */
.L_x_265:
[----:B------:R-:W-:Y:S05]  /*15120*/  BSYNC B1 ;  /* 0x0000000000017941 */ /* 0x000fea0003800000 */
.L_x_264:
        /* <DEDUP_REMOVED lines=13> */
.L_x_267:
[----:B------:R-:W-:Y:S05]  /*15200*/  BSYNC B1 ;  /* 0x0000000000017941 */ /* 0x000fea0003800000 */
.L_x_266:
        /* <DEDUP_REMOVED lines=13> */
.L_x_269:
[----:B------:R-:W-:Y:S05]  /*152e0*/  BSYNC B1 ;  /* 0x0000000000017941 */ /* 0x000fea0003800000 */
.L_x_268:
        /* <DEDUP_REMOVED lines=13> */
.L_x_271:
[----:B------:R-:W-:Y:S05]  /*153c0*/  BSYNC B1 ;  /* 0x0000000000017941 */ /* 0x000fea0003800000 */
.L_x_270:
        /* <DEDUP_REMOVED lines=13> */
.L_x_273:
[----:B------:R-:W-:Y:S05]  /*154a0*/  BSYNC B1 ;  /* 0x0000000000017941 */ /* 0x000fea0003800000 */
.L_x_272:
        /* <DEDUP_REMOVED lines=13> */
.L_x_275:
[----:B------:R-:W-:Y:S05]  /*15580*/  BSYNC B1 ;  /* 0x0000000000017941 */ /* 0x000fea0003800000 */
.L_x_274:
        /* <DEDUP_REMOVED lines=13> */
.L_x_277:
[----:B------:R-:W-:Y:S05]  /*15660*/  BSYNC B1 ;  /* 0x0000000000017941 */ /* 0x000fea0003800000 */
.L_x_276:
        /* <DEDUP_REMOVED lines=13> */
.L_x_279:
[----:B------:R-:W-:Y:S05]  /*15740*/  BSYNC B1 ;  /* 0x0000000000017941 */ /* 0x000fea0003800000 */
.L_x_278:
        /* <DEDUP_REMOVED lines=13> */
.L_x_281:
[----:B------:R-:W-:Y:S05]  /*15820*/  BSYNC B1 ;  /* 0x0000000000017941 */ /* 0x000fea0003800000 */
.L_x_280:
        /* <DEDUP_REMOVED lines=13> */
.L_x_283:
[----:B------:R-:W-:Y:S05]  /*15900*/  BSYNC B1 ;  /* 0x0000000000017941 */ /* 0x000fea0003800000 */
.L_x_282:
        /* <DEDUP_REMOVED lines=13> */
.L_x_285:
[----:B------:R-:W-:Y:S05]  /*159e0*/  BSYNC B1 ;  /* 0x0000000000017941 */ /* 0x000fea0003800000 */
.L_x_284:
        /* <DEDUP_REMOVED lines=13> */
.L_x_287:
[----:B------:R-:W-:Y:S05]  /*15ac0*/  BSYNC B1 ;  /* 0x0000000000017941 */ /* 0x000fea0003800000 */
.L_x_286:
        /* <DEDUP_REMOVED lines=13> */
.L_x_289:
[----:B------:R-:W-:Y:S05]  /*15ba0*/  BSYNC B1 ;  /* 0x0000000000017941 */ /* 0x000fea0003800000 */
.L_x_288:
        /* <DEDUP_REMOVED lines=13> */
.L_x_291:
[----:B------:R-:W-:Y:S05]  /*15c80*/  BSYNC B1 ;  /* 0x0000000000017941 */ /* 0x000fea0003800000 */
.L_x_290:
        /* <DEDUP_REMOVED lines=13> */
.L_x_293:
[----:B------:R-:W-:Y:S05]  /*15d60*/  BSYNC B1 ;  /* 0x0000000000017941 */ /* 0x000fea0003800000 */
.L_x_292:
[----:B0-----:R-:W2:Y:S01]  /*15d70*/  LDL.LU R3, [R1+0x250] ;  /* 0x0002500001037983 */ /* 0x001ea20000300800 */
[----:B-----5:R-:W-:Y:S01]  /*15d80*/  LOP3.LUT R6, R6, 0xff, RZ, 0xc0, !PT ;  /* 0x000000ff06067812 */ /* 0x020fe200078ec0ff */
[----:B------:R-:W-:Y:S01]  /*15d90*/  BSSY B1, `(.L_x_294) ;  /* 0x000000b000017945 */ /* 0x000fe20003800000 */
[----:B------:R-:W-:Y:S02]  /*15da0*/  ISETP.LT.OR P1, PT, R0, 0xfa, !P1 ;  /* 0x000000fa0000780c */ /* 0x000fe40004f21670 */
[----:B------:R-:W-:Y:S02]  /*15db0*/  F2FP.F16.E5M2.UNPACK_B R6, R6 ;  /* 0x00000006ff06723e */ /* 0x000fe400020004ff */
[----:B------:R-:W-:-:S03]  /*15dc0*/  PRMT R2, RZ, 0x7610, R2 ;  /* 0x00007610ff027816 */ /* 0x000fc60000000002 */
[----:B------:R-:W-:-:S05]  /*15dd0*/  HADD2.F32 R6, -RZ, R6.H0_H0 ;  /* 0x20000006ff067230 */ /* 0x000fca0000004100 */
[----:B------:R-:W-:-:S04]  /*15de0*/  FMUL R6, R6, UR23 ;  /* 0x0000001706067c20 */ /* 0x000fc80008400000 */
[----:B--2---:R-:W-:-:S05]  /*15df0*/  FFMA R6, R3, UR22, R6 ;  /* 0x0000001603067c23 */ /* 0x004fca0008000006 */
[----:B------:R-:W-:-:S05]  /*15e00*/  F2FP.SATFINITE.E5M2.F32.PACK_AB_MERGE_C R3, RZ, R6, RZ ;  /* 0x00000006ff03723e */ /* 0x000fca00048060ff */
[----:B------:R0:W-:Y:S01]  /*15e10*/  @!P2 STG.E.U8 desc[UR20][R24.64+0xf8], R3 ;  /* 0x0000f8031800a986 */ /* 0x0001e2000c101114 */
[----:B------:R-:W-:Y:S05]  /*15e20*/  @P1 BRA `(.L_x_295) ;  /* 0x0000000000041947 */ /* 0x000fea0003800000 */
[----:B------:R2:W5:Y:S02]  /*15e30*/  LDG.E.U8 R2, desc[UR20][R4.64+0xf9] ;  /* 0x0000f91404027981 */ /* 0x000564000c1e1100 */
.L_x_295:
[----:B------:R-:W-:Y:S05]  /*15e40*/  BSYNC B1 ;  /* 0x0000000000017941 */ /* 0x000fea0003800000 */
.L_x_294:
[----:B------:R-:W2:Y:S01]  /*15e50*/  LDL.LU R7, [R1+0x254] ;  /* 0x0002540001077983 */ /* 0x000ea20000300800 */
[----:B-----5:R-:W-:Y:S01]  /*15e60*/  LOP3.LUT R2, R2, 0xff, RZ, 0xc0, !PT ;  /* 0x000000ff02027812 */ /* 0x020fe200078ec0ff */
[----:B------:R-:W-:Y:S01]  /*15e70*/  BSSY B1, `(.L_x_296) ;  /* 0x0000013000017945 */ /* 0x000fe20003800000 */
[----:B--234-:R-:W-:Y:S02]  /*15e80*/  IADD3 R5, P0, R33, 0x80, RZ ;  /* 0x0000008021057810 */ /* 0x01cfe40007f1e0ff */
[----:B------:R-:W-:-:S03]  /*15e90*/  F2FP.F16.E5M2.UNPACK_B R2, R2 ;  /* 0x00000002ff02723e */ /* 0x000fc600020004ff */
[----:B0-----:R-:W-:Y:S01]  /*15ea0*/  IMAD.X R3, RZ, RZ, R35, P0 ;  /* 0x000000ffff037224 */ /* 0x001fe200000e0623 */
[----:B------:R-:W-:Y:S01]  /*15eb0*/  ISETP.GE.AND P0, PT, R32, 0x81, PT ;  /* 0x000000812000780c */ /* 0x000fe20003f06270 */
[----:B------:R-:W-:Y:S02]  /*15ec0*/  HADD2.F32 R2, -RZ, R2.H0_H0 ;  /* 0x20000002ff027230 */ /* 0x000fe40000004100 */
[----:B------:R-:W-:Y:S01]  /*15ed0*/  IMAD R6, R3, UR6, RZ ;  /* 0x0000000603067c24 */ /* 0x000fe2000f8e02ff */
[----:B------:R-:W-:Y:S02]  /*15ee0*/  ISETP.LT.OR P3, PT, R0, 0x1, !P0 ;  /* 0x000000010000780c */ /* 0x000fe40004761670 */
[----:B------:R-:W-:Y:S01]  /*15ef0*/  FMUL R4, R2, UR23 ;  /* 0x0000001702047c20 */ /* 0x000fe20008400000 */
[----:B------:R-:W-:-:S04]  /*15f00*/  IMAD.WIDE.U32 R2, R5, UR6, R36 ;  /* 0x0000000605027c25 */ /* 0x000fc8000f8e0024 */
[----:B------:R-:W-:Y:S01]  /*15f10*/  IMAD R5, R5, UR7, R6 ;  /* 0x0000000705057c24 */ /* 0x000fe2000f8e0206 */
[----:B------:R-:W-:-:S04]  /*15f20*/  IADD3 R2, P2, R2, UR10, RZ ;  /* 0x0000000a02027c10 */ /* 0x000fc8000ff5e0ff */
[----:B------:R-:W-:Y:S01]  /*15f30*/  IADD3.X R3, R3, UR11, R5, P2, !PT ;  /* 0x0000000b03037c10 */ /* 0x000fe200097fe405 */
[----:B------:R-:W-:-:S05]  /*15f40*/  FFMA R4, R7, UR22, R4 ;  /* 0x0000001607047c23 */ /* 0x000fca0008000004 */
[----:B------:R-:W-:Y:S02]  /*15f50*/  F2FP.SATFINITE.E5M2.F32.PACK_AB_MERGE_C R7, RZ, R4, RZ ;  /* 0x00000004ff07723e */ /* 0x000fe400048060ff */
[----:B------:R-:W-:-:S03]  /*15f60*/  PRMT R4, RZ, 0x7610, R4 ;  /* 0x00007610ff047816 */ /* 0x000fc60000000004 */
[----:B------:R0:W-:Y:S01]  /*15f70*/  @!P1 STG.E.U8 desc[UR20][R24.64+0xf9], R7 ;  /* 0x0000f90718009986 */ /* 0x0001e2000c101114 */
[----:B------:R-:W-:Y:S05]  /*15f80*/  @P3 BRA `(.L_x_297) ;  /* 0x0000000000043947 */ /* 0x000fea0003800000 */
[----:B------:R2:W5:Y:S02]  /*15f90*/  LDG.E.U8 R4, desc[UR20][R2.64] ;  /* 0x0000001402047981 */ /* 0x000564000c1e1100 */
.L_x_297:
[----:B------:R-:W-:Y:S05]  /*15fa0*/  BSYNC B1 ;  /* 0x0000000000017941 */ /* 0x000fea0003800000 */
.L_x_296:
[----:B------:R-:W3:Y:S01]  /*15fb0*/  LDL.LU R5, [R1+0x258] ;  /* 0x0002580001057983 */ /* 0x000ee20000300800 */
        /* <DEDUP_REMOVED lines=12> */
.L_x_299:
[----:B------:R-:W-:Y:S05]  /*16080*/  BSYNC B1 ;  /* 0x0000000000017941 */ /* 0x000fea0003800000 */
.L_x_298:
[----:B---3--:R-:W3:Y:S01]  /*16090*/  LDL.LU R5, [R1+0x25c] ;  /* 0x00025c0001057983 */ /* 0x008ee20000300800 */
[----:B-----5:R-:W-:Y:S01]  /*160a0*/  LOP3.LUT R4, R4, 0xff, RZ, 0xc0, !PT ;  /* 0x000000ff04047812 */ /* 0x020fe200078ec0ff */
[----:B------:R-:W-:Y:S01]  /*160b0*/  BSSY B1, `(.L_x_300) ;  /* 0x0000013000017945 */ /* 0x000fe20003800000 */
[----:B------:R-:W-:Y:S02]  /*160c0*/  IADD3 R33, P1, R33, 0x88, RZ ;  /* 0x0000008821217810 */ /* 0x000fe40007f3e0ff */
[----:B------:R-:W-:Y:S02]  /*160d0*/  F2FP.F16.E5M2.UNPACK_B R4, R4 ;  /* 0x00000004ff04723e */ /* 0x000fe400020004ff */
[----:B------:R-:W-:Y:S01]  /*160e0*/  PRMT R6, RZ, 0x7610, R6 ;  /* 0x00007610ff067816 */ /* 0x000fe20000000006 */
[----:B------:R-:W-:Y:S01]  /*160f0*/  IMAD.X R34, RZ, RZ, R35, P1 ;  /* 0x000000ffff227224 */ /* 0x000fe200008e0623 */
[----:B------:R-:W-:Y:S01]  /*16100*/  ISETP.GE.AND P1, PT, R32, 0x89, PT ;  /* 0x000000892000780c */ /* 0x000fe20003f26270 */
[----:B------:R-:W-:-:S02]  /*16110*/  HADD2.F32 R4, -RZ, R4.H0_H0 ;  /* 0x20000004ff047230 */ /* 0x000fc40000004100 */
[----:B------:R-:W-:Y:S01]  /*16120*/  IMAD R34, R34, UR6, RZ ;  /* 0x0000000622227c24 */ /* 0x000fe2000f8e02ff */
[----:B------:R-:W-:Y:S01]  /*16130*/  ISETP.LT.OR P5, PT, R0, 0x1, !P1 ;  /* 0x000000010000780c */ /* 0x000fe20004fa1670 */
[----:B------:R-:W-:-:S04]  /*16140*/  IMAD.WIDE.U32 R36, R33, UR6, R36 ;  /* 0x0000000621247c25 */ /* 0x000fc8000f8e0024 */
[----:B------:R-:W-:Y:S01]  /*16150*/  FMUL R4, R4, UR23 ;  /* 0x0000001704047c20 */ /* 0x000fe20008400000 */
[----:B------:R-:W-:-:S03]  /*16160*/  IMAD R33, R33, UR7, R34 ;  /* 0x0000000721217c24 */ /* 0x000fc6000f8e0222 */
[----:B---3--:R-:W-:Y:S01]  /*16170*/  FFMA R5, R5, UR22, R4 ;  /* 0x0000001605057c23 */ /* 0x008fe20008000004 */
[----:B------:R-:W-:-:S04]  /*16180*/  IADD3 R4, P3, R36, UR10, RZ ;  /* 0x0000000a24047c10 */ /* 0x000fc8000ff7e0ff */
[----:B0-----:R-:W-:Y:S02]  /*16190*/  F2FP.SATFINITE.E5M2.F32.PACK_AB_MERGE_C R7, RZ, R5, RZ ;  /* 0x00000005ff07723e */ /* 0x001fe400048060ff */
[----:B------:R-:W-:-:S03]  /*161a0*/  IADD3.X R5, R37, UR11, R33, P3, !PT ;  /* 0x0000000b25057c10 */ /* 0x000fc60009ffe421 */
[----:B------:R0:W-:Y:S01]  /*161b0*/  @!P2 STG.E.U8 desc[UR20][R28.64+0x1], R7 ;  /* 0x000001071c00a986 */ /* 0x0001e2000c101114 */
[----:B------:R-:W-:Y:S05]  /*161c0*/  @P5 BRA `(.L_x_301) ;  /* 0x0000000000045947 */ /* 0x000fea0003800000 */
[----:B------:R3:W5:Y:S02]  /*161d0*/  LDG.E.U8 R6, desc[UR20][R4.64] ;  /* 0x0000001404067981 */ /* 0x000764000c1e1100 */
.L_x_301:
[----:B------:R-:W-:Y:S05]  /*161e0*/  BSYNC B1 ;  /* 0x0000000000017941 */ /* 0x000fea0003800000 */
.L_x_300:
        /* <DEDUP_REMOVED lines=13> */
.L_x_303:
[----:B------:R-:W-:Y:S05]  /*162c0*/  BSYNC B1 ;  /* 0x0000000000017941 */ /* 0x000fea0003800000 */
.L_x_302:
        /* <DEDUP_REMOVED lines=13> */
.L_x_305:
[----:B------:R-:W-:Y:S05]  /*163a0*/  BSYNC B1 ;  /* 0x0000000000017941 */ /* 0x000fea0003800000 */
.L_x_304:
        /* <DEDUP_REMOVED lines=13> */
.L_x_307:
[----:B------:R-:W-:Y:S05]  /*16480*/  BSYNC B1 ;  /* 0x0000000000017941 */ /* 0x000fea0003800000 */
.L_x_306:
        /* <DEDUP_REMOVED lines=13> */
.L_x_309:
[----:B------:R-:W-:Y:S05]  /*16560*/  BSYNC B1 ;  /* 0x0000000000017941 */ /* 0x000fea0003800000 */
.L_x_308:
        /* <DEDUP_REMOVED lines=13> */
.L_x_311:
[----:B------:R-:W-:Y:S05]  /*16640*/  BSYNC B1 ;  /* 0x0000000000017941 */ /* 0x000fea0003800000 */
.L_x_310:
        /* <DEDUP_REMOVED lines=13> */
.L_x_313:
[----:B------:R-:W-:Y:S05]  /*16720*/  BSYNC B1 ;  /* 0x0000000000017941 */ /* 0x000fea0003800000 */
.L_x_312:
        /* <DEDUP_REMOVED lines=13> */
.L_x_315:
[----:B------:R-:W-:Y:S05]  /*16800*/  BSYNC B1 ;  /* 0x0000000000017941 */ /* 0x000fea0003800000 */
.L_x_314:
        /* <DEDUP_REMOVED lines=13> */
.L_x_317:
[----:B------:R-:W-:Y:S05]  /*168e0*/  BSYNC B1 ;  /* 0x0000000000017941 */ /* 0x000fea0003800000 */
.L_x_316:
        /* <DEDUP_REMOVED lines=13> */
.L_x_319:
[----:B------:R-:W-:Y:S05]  /*169c0*/  BSYNC B1 ;  /* 0x0000000000017941 */ /* 0x000fea0003800000 */
.L_x_318:
        /* <DEDUP_REMOVED lines=13> */
.L_x_321:
[----:B------:R-:W-:Y:S05]  /*16aa0*/  BSYNC B1 ;  /* 0x0000000000017941 */ /* 0x000fea0003800000 */
.L_x_320:
        /* <DEDUP_REMOVED lines=13> */
.L_x_323:
[----:B------:R-:W-:Y:S05]  /*16b80*/  BSYNC B1 ;  /* 0x0000000000017941 */ /* 0x000fea0003800000 */
.L_x_322:
        /* <DEDUP_REMOVED lines=13> */
.L_x_325:
[----:B------:R-:W-:Y:S05]  /*16c60*/  BSYNC B1 ;  /* 0x0000000000017941 */ /* 0x000fea0003800000 */
.L_x_324:
        /* <DEDUP_REMOVED lines=13> */
.L_x_327:
[----:B------:R-:W-:Y:S05]  /*16d40*/  BSYNC B1 ;  /* 0x0000000000017941 */ /* 0x000fea0003800000 */
.L_x_326:
        /* <DEDUP_REMOVED lines=13> */
.L_x_329:
[----:B------:R-:W-:Y:S05]  /*16e20*/  BSYNC B1 ;  /* 0x0000000000017941 */ /* 0x000fea0003800000 */
.L_x_328:
        /* <DEDUP_REMOVED lines=13> */
.L_x_331:
[----:B------:R-:W-:Y:S05]  /*16f00*/  BSYNC B1 ;  /* 0x0000000000017941 */ /* 0x000fea0003800000 */
.L_x_330:
        /* <DEDUP_REMOVED lines=13> */
.L_x_333:
[----:B------:R-:W-:Y:S05]  /*16fe0*/  BSYNC B1 ;  /* 0x0000000000017941 */ /* 0x000fea0003800000 */
.L_x_332:
        /* <DEDUP_REMOVED lines=13> */
.L_x_335:
[----:B------:R-:W-:Y:S05]  /*170c0*/  BSYNC B1 ;  /* 0x0000000000017941 */ /* 0x000fea0003800000 */
.L_x_334:
        /* <DEDUP_REMOVED lines=13> */
.L_x_337:
[----:B------:R-:W-:Y:S05]  /*171a0*/  BSYNC B1 ;  /* 0x0000000000017941 */ /* 0x000fea0003800000 */
.L_x_336:
        /* <DEDUP_REMOVED lines=13> */
.L_x_339:
[----:B------:R-:W-:Y:S05]  /*17280*/  BSYNC B1 ;  /* 0x0000000000017941 */ /* 0x000fea0003800000 */
.L_x_338:
        /* <DEDUP_REMOVED lines=13> */
.L_x_341:
[----:B------:R-:W-:Y:S05]  /*17360*/  BSYNC B1 ;  /* 0x0000000000017941 */ /* 0x000fea0003800000 */
.L_x_340:
        /* <DEDUP_REMOVED lines=13> */
.L_x_343:
[----:B------:R-:W-:Y:S05]  /*17440*/  BSYNC B1 ;  /* 0x0000000000017941 */ /* 0x000fea0003800000 */
.L_x_342:
        /* <DEDUP_REMOVED lines=13> */
.L_x_345:
[----:B------:R-:W-:Y:S05]  /*17520*/  BSYNC B1 ;  /* 0x0000000000017941 */ /* 0x000fea0003800000 */
.L_x_344:
        /* <DEDUP_REMOVED lines=13> */
.L_x_347:
[----:B------:R-:W-:Y:S05]  /*17600*/  BSYNC B1 ;  /* 0x0000000000017941 */ /* 0x000fea0003800000 */
.L_x_346:
        /* <DEDUP_REMOVED lines=13> */
.L_x_349:
[----:B------:R-:W-:Y:S05]  /*176e0*/  BSYNC B1 ;  /* 0x0000000000017941 */ /* 0x000fea0003800000 */
.L_x_348:
        /* <DEDUP_REMOVED lines=13> */
.L_x_351:
[----:B------:R-:W-:Y:S05]  /*177c0*/  BSYNC B1 ;  /* 0x0000000000017941 */ /* 0x000fea0003800000 */
.L_x_350:
        /* <DEDUP_REMOVED lines=13> */
.L_x_353:
[----:B------:R-:W-:Y:S05]  /*178a0*/  BSYNC B1 ;  /* 0x0000000000017941 */ /* 0x000fea0003800000 */
.L_x_352:
        /* <DEDUP_REMOVED lines=13> */
.L_x_355:
[----:B------:R-:W-:Y:S05]  /*17980*/  BSYNC B1 ;  /* 0x0000000000017941 */ /* 0x000fea0003800000 */
.L_x_354:
        /* <DEDUP_REMOVED lines=13> */
.L_x_357:
[----:B------:R-:W-:Y:S05]  /*17a60*/  BSYNC B1 ;  /* 0x0000000000017941 */ /* 0x000fea0003800000 */
.L_x_356:
        /* <DEDUP_REMOVED lines=13> */
.L_x_359:
[----:B------:R-:W-:Y:S05]  /*17b40*/  BSYNC B1 ;  /* 0x0000000000017941 */ /* 0x000fea0003800000 */
.L_x_358:
        /* <DEDUP_REMOVED lines=13> */
.L_x_361:
[----:B------:R-:W-:Y:S05]  /*17c20*/  BSYNC B1 ;  /* 0x0000000000017941 */ /* 0x000fea0003800000 */
.L_x_360:
        /* <DEDUP_REMOVED lines=13> */
.L_x_363:
[----:B------:R-:W-:Y:S05]  /*17d00*/  BSYNC B1 ;  /* 0x0000000000017941 */ /* 0x000fea0003800000 */
.L_x_362:
        /* <DEDUP_REMOVED lines=13> */
.L_x_365:
[----:B------:R-:W-:Y:S05]  /*17de0*/  BSYNC B1 ;  /* 0x0000000000017941 */ /* 0x000fea0003800000 */
.L_x_364:
        /* <DEDUP_REMOVED lines=13> */
.L_x_367:
[----:B------:R-:W-:Y:S05]  /*17ec0*/  BSYNC B1 ;  /* 0x0000000000017941 */ /* 0x000fea0003800000 */
.L_x_366:
        /* <DEDUP_REMOVED lines=13> */
.L_x_369:
[----:B------:R-:W-:Y:S05]  /*17fa0*/  BSYNC B1 ;  /* 0x0000000000017941 */ /* 0x000fea0003800000 */
.L_x_368:
        /* <DEDUP_REMOVED lines=13> */
.L_x_371:
[----:B------:R-:W-:Y:S05]  /*18080*/  BSYNC B1 ;  /* 0x0000000000017941 */ /* 0x000fea0003800000 */
.L_x_370:
        /* <DEDUP_REMOVED lines=13> */
.L_x_373:
[----:B------:R-:W-:Y:S05]  /*18160*/  BSYNC B1 ;  /* 0x0000000000017941 */ /* 0x000fea0003800000 */
.L_x_372:
        /* <DEDUP_REMOVED lines=13> */
.L_x_375:
[----:B------:R-:W-:Y:S05]  /*18240*/  BSYNC B1 ;  /* 0x0000000000017941 */ /* 0x000fea0003800000 */
.L_x_374:
        /* <DEDUP_REMOVED lines=13> */
.L_x_377:
[----:B------:R-:W-:Y:S05]  /*18320*/  BSYNC B1 ;  /* 0x0000000000017941 */ /* 0x000fea0003800000 */
.L_x_376:
        /* <DEDUP_REMOVED lines=13> */
.L_x_379:
[----:B------:R-:W-:Y:S05]  /*18400*/  BSYNC B1 ;  /* 0x0000000000017941 */ /* 0x000fea0003800000 */
.L_x_378:
        /* <DEDUP_REMOVED lines=13> */
.L_x_381:
[----:B------:R-:W-:Y:S05]  /*184e0*/  BSYNC B1 ;  /* 0x0000000000017941 */ /* 0x000fea0003800000 */
.L_x_380:
        /* <DEDUP_REMOVED lines=13> */
.L_x_383:
[----:B------:R-:W-:Y:S05]  /*185c0*/  BSYNC B1 ;  /* 0x0000000000017941 */ /* 0x000fea0003800000 */
.L_x_382:
        /* <DEDUP_REMOVED lines=13> */
.L_x_385:
[----:B------:R-:W-:Y:S05]  /*186a0*/  BSYNC B1 ;  /* 0x0000000000017941 */ /* 0x000fea0003800000 */
.L_x_384:
        /* <DEDUP_REMOVED lines=13> */
.L_x_387:
[----:B------:R-:W-:Y:S05]  /*18780*/  BSYNC B1 ;  /* 0x0000000000017941 */ /* 0x000fea0003800000 */
.L_x_386:
        /* <DEDUP_REMOVED lines=13> */
.L_x_389:
[----:B------:R-:W-:Y:S05]  /*18860*/  BSYNC B1 ;  /* 0x0000000000017941 */ /* 0x000fea0003800000 */
.L_x_388:
        /* <DEDUP_REMOVED lines=13> */
.L_x_391:
[----:B------:R-:W-:Y:S05]  /*18940*/  BSYNC B1 ;  /* 0x0000000000017941 */ /* 0x000fea0003800000 */
.L_x_390:
        /* <DEDUP_REMOVED lines=13> */
.L_x_393:
[----:B------:R-:W-:Y:S05]  /*18a20*/  BSYNC B1 ;  /* 0x0000000000017941 */ /* 0x000fea0003800000 */
.L_x_392:
        /* <DEDUP_REMOVED lines=13> */
.L_x_395:
[----:B------:R-:W-:Y:S05]  /*18b00*/  BSYNC B1 ;  /* 0x0000000000017941 */ /* 0x000fea0003800000 */
.L_x_394:
        /* <DEDUP_REMOVED lines=13> */
.L_x_397:
[----:B------:R-:W-:Y:S05]  /*18be0*/  BSYNC B1 ;  /* 0x0000000000017941 */ /* 0x000fea0003800000 */
.L_x_396:
        /* <DEDUP_REMOVED lines=13> */
.L_x_399:
[----:B------:R-:W-:Y:S05]  /*18cc0*/  BSYNC B1 ;  /* 0x0000000000017941 */ /* 0x000fea0003800000 */
.L_x_398:
        /* <DEDUP_REMOVED lines=13> */
.L_x_401:
[----:B------:R-:W-:Y:S05]  /*18da0*/  BSYNC B1 ;  /* 0x0000000000017941 */ /* 0x000fea0003800000 */
.L_x_400:
        /* <DEDUP_REMOVED lines=13> */
.L_x_403:
[----:B------:R-:W-:Y:S05]  /*18e80*/  BSYNC B1 ;  /* 0x0000000000017941 */ /* 0x000fea0003800000 */
.L_x_402:
        /* <DEDUP_REMOVED lines=13> */
.L_x_405:
[----:B------:R-:W-:Y:S05]  /*18f60*/  BSYNC B1 ;  /* 0x0000000000017941 */ /* 0x000fea0003800000 */
.L_x_404:
        /* <DEDUP_REMOVED lines=13> */
.L_x_407:
[----:B------:R-:W-:Y:S05]  /*19040*/  BSYNC B1 ;  /* 0x0000000000017941 */ /* 0x000fea0003800000 */
.L_x_406:
        /* <DEDUP_REMOVED lines=13> */
.L_x_409:
[----:B------:R-:W-:Y:S05]  /*19120*/  BSYNC B1 ;  /* 0x0000000000017941 */ /* 0x000fea0003800000 */
.L_x_408:
        /* <DEDUP_REMOVED lines=13> */
.L_x_411:
[----:B------:R-:W-:Y:S05]  /*19200*/  BSYNC B1 ;  /* 0x0000000000017941 */ /* 0x000fea0003800000 */
.L_x_410:
        /* <DEDUP_REMOVED lines=13> */
.L_x_413:
[----:B------:R-:W-:Y:S05]  /*192e0*/  BSYNC B1 ;  /* 0x0000000000017941 */ /* 0x000fea0003800000 */
.L_x_412:
        /* <DEDUP_REMOVED lines=13> */
.L_x_415:
[----:B------:R-:W-:Y:S05]  /*193c0*/  BSYNC B1 ;  /* 0x0000000000017941 */ /* 0x000fea0003800000 */
.L_x_414:
        /* <DEDUP_REMOVED lines=13> */
.L_x_417:
[----:B------:R-:W-:Y:S05]  /*194a0*/  BSYNC B1 ;  /* 0x0000000000017941 */ /* 0x000fea0003800000 */
.L_x_416:
        /* <DEDUP_REMOVED lines=13> */
.L_x_419:
[----:B------:R-:W-:Y:S05]  /*19580*/  BSYNC B1 ;  /* 0x0000000000017941 */ /* 0x000fea0003800000 */
.L_x_418:
        /* <DEDUP_REMOVED lines=13> */
.L_x_421:
[----:B------:R-:W-:Y:S05]  /*19660*/  BSYNC B1 ;  /* 0x0000000000017941 */ /* 0x000fea0003800000 */
.L_x_420:
        /* <DEDUP_REMOVED lines=13> */
.L_x_423:
[----:B------:R-:W-:Y:S05]  /*19740*/  BSYNC B1 ;  /* 0x0000000000017941 */ /* 0x000fea0003800000 */
.L_x_422:
        /* <DEDUP_REMOVED lines=13> */
.L_x_425:
[----:B------:R-:W-:Y:S05]  /*19820*/  BSYNC B1 ;  /* 0x0000000000017941 */ /* 0x000fea0003800000 */
.L_x_424:
        /* <DEDUP_REMOVED lines=13> */
.L_x_427:
[----:B------:R-:W-:Y:S05]  /*19900*/  BSYNC B1 ;  /* 0x0000000000017941 */ /* 0x000fea0003800000 */
.L_x_426:
        /* <DEDUP_REMOVED lines=13> */
.L_x_429:
[----:B------:R-:W-:Y:S05]  /*199e0*/  BSYNC B1 ;  /* 0x0000000000017941 */ /* 0x000fea0003800000 */
.L_x_428:
        /* <DEDUP_REMOVED lines=13> */
.L_x_431:
[----:B------:R-:W-:Y:S05]  /*19ac0*/  BSYNC B1 ;  /* 0x0000000000017941 */ /* 0x000fea0003800000 */
.L_x_430:
        /* <DEDUP_REMOVED lines=13> */
.L_x_433:
[----:B------:R-:W-:Y:S05]  /*19ba0*/  BSYNC B1 ;  /* 0x0000000000017941 */ /* 0x000fea0003800000 */
.L_x_432:
        /* <DEDUP_REMOVED lines=13> */
.L_x_435:
[----:B------:R-:W-:Y:S05]  /*19c80*/  BSYNC B1 ;  /* 0x0000000000017941 */ /* 0x000fea0003800000 */
.L_x_434:
        /* <DEDUP_REMOVED lines=13> */
.L_x_437:
[----:B------:R-:W-:Y:S05]  /*19d60*/  BSYNC B1 ;  /* 0x0000000000017941 */ /* 0x000fea0003800000 */
.L_x_436:
        /* <DEDUP_REMOVED lines=13> */
.L_x_439:
[----:B------:R-:W-:Y:S05]  /*19e40*/  BSYNC B1 ;  /* 0x0000000000017941 */ /* 0x000fea0003800000 */
.L_x_438:
        /* <DEDUP_REMOVED lines=13> */
.L_x_441:
[----:B------:R-:W-:Y:S05]  /*19f20*/  BSYNC B1 ;  /* 0x0000000000017941 */ /* 0x000fea0003800000 */
.L_x_440:
        /* <DEDUP_REMOVED lines=13> */
.L_x_443:
[----:B------:R-:W-:Y:S05]  /*1a000*/  BSYNC B1 ;  /* 0x0000000000017941 */ /* 0x000fea0003800000 */
.L_x_442:
        /* <DEDUP_REMOVED lines=13> */
.L_x_445:
[----:B------:R-:W-:Y:S05]  /*1a0e0*/  BSYNC B1 ;  /* 0x0000000000017941 */ /* 0x000fea0003800000 */
.L_x_444:
        /* <DEDUP_REMOVED lines=13> */
.L_x_447:
[----:B------:R-:W-:Y:S05]  /*1a1c0*/  BSYNC B1 ;  /* 0x0000000000017941 */ /* 0x000fea0003800000 */
.L_x_446:
        /* <DEDUP_REMOVED lines=13> */
.L_x_449:
[----:B------:R-:W-:Y:S05]  /*1a2a0*/  BSYNC B1 ;  /* 0x0000000000017941 */ /* 0x000fea0003800000 */
.L_x_448:
        /* <DEDUP_REMOVED lines=13> */
.L_x_451:
[----:B------:R-:W-:Y:S05]  /*1a380*/  BSYNC B1 ;  /* 0x0000000000017941 */ /* 0x000fea0003800000 */
.L_x_450:
        /* <DEDUP_REMOVED lines=13> */
.L_x_453:
[----:B------:R-:W-:Y:S05]  /*1a460*/  BSYNC B1 ;  /* 0x0000000000017941 */ /* 0x000fea0003800000 */
.L_x_452:
        /* <DEDUP_REMOVED lines=13> */
.L_x_455:
[----:B------:R-:W-:Y:S05]  /*1a540*/  BSYNC B1 ;  /* 0x0000000000017941 */ /* 0x000fea0003800000 */
.L_x_454:
        /* <DEDUP_REMOVED lines=13> */
.L_x_457:
[----:B------:R-:W-:Y:S05]  /*1a620*/  BSYNC B1 ;  /* 0x0000000000017941 */ /* 0x000fea0003800000 */
.L_x_456:
        /* <DEDUP_REMOVED lines=13> */
.L_x_459:
[----:B------:R-:W-:Y:S05]  /*1a700*/  BSYNC B1 ;  /* 0x0000000000017941 */ /* 0x000fea0003800000 */
.L_x_458:
        /* <DEDUP_REMOVED lines=13> */
.L_x_461:
[----:B------:R-:W-:Y:S05]  /*1a7e0*/  BSYNC B1 ;  /* 0x0000000000017941 */ /* 0x000fea0003800000 */
.L_x_460:
        /* <DEDUP_REMOVED lines=13> */
.L_x_463:
[----:B------:R-:W-:Y:S05]  /*1a8c0*/  BSYNC B1 ;  /* 0x0000000000017941 */ /* 0x000fea0003800000 */
.L_x_462:
        /* <DEDUP_REMOVED lines=13> */
.L_x_465:
[----:B------:R-:W-:Y:S05]  /*1a9a0*/  BSYNC B1 ;  /* 0x0000000000017941 */ /* 0x000fea0003800000 */
.L_x_464:
        /* <DEDUP_REMOVED lines=13> */
.L_x_467:
[----:B------:R-:W-:Y:S05]  /*1aa80*/  BSYNC B1 ;  /* 0x0000000000017941 */ /* 0x000fea0003800000 */
.L_x_466:
        /* <DEDUP_REMOVED lines=13> */
.L_x_469:
[----:B------:R-:W-:Y:S05]  /*1ab60*/  BSYNC B1 ;  /* 0x0000000000017941 */ /* 0x000fea0003800000 */
.L_x_468:
        /* <DEDUP_REMOVED lines=13> */
.L_x_471:
[----:B------:R-:W-:Y:S05]  /*1ac40*/  BSYNC B1 ;  /* 0x0000000000017941 */ /* 0x000fea0003800000 */
.L_x_470:
        /* <DEDUP_REMOVED lines=13> */
.L_x_473:
[----:B------:R-:W-:Y:S05]  /*1ad20*/  BSYNC B1 ;  /* 0x0000000000017941 */ /* 0x000fea0003800000 */
.L_x_472:
        /* <DEDUP_REMOVED lines=13> */
.L_x_475:
[----:B------:R-:W-:Y:S05]  /*1ae00*/  BSYNC B1 ;  /* 0x0000000000017941 */ /* 0x000fea0003800000 */
.L_x_474:
        /* <DEDUP_REMOVED lines=13> */
.L_x_477:
[----:B------:R-:W-:Y:S05]  /*1aee0*/  BSYNC B1 ;  /* 0x0000000000017941 */ /* 0x000fea0003800000 */
.L_x_476:
        /* <DEDUP_REMOVED lines=13> */
.L_x_479:
[----:B------:R-:W-:Y:S05]  /*1afc0*/  BSYNC B1 ;  /* 0x0000000000017941 */ /* 0x000fea0003800000 */
.L_x_478:
        /* <DEDUP_REMOVED lines=13> */
.L_x_481:
[----:B------:R-:W-:Y:S05]  /*1b0a0*/  BSYNC B1 ;  /* 0x0000000000017941 */ /* 0x000fea0003800000 */
.L_x_480:
        /* <DEDUP_REMOVED lines=13> */
.L_x_483:
[----:B------:R-:W-:Y:S05]  /*1b180*/  BSYNC B1 ;  /* 0x0000000000017941 */ /* 0x000fea0003800000 */
.L_x_482:
        /* <DEDUP_REMOVED lines=13> */
.L_x_485:
[----:B------:R-:W-:Y:S05]  /*1b260*/  BSYNC B1 ;  /* 0x0000000000017941 */ /* 0x000fea0003800000 */
.L_x_484:
        /* <DEDUP_REMOVED lines=13> */
.L_x_487:
[----:B------:R-:W-:Y:S05]  /*1b340*/  BSYNC B1 ;  /* 0x0000000000017941 */ /* 0x000fea0003800000 */
.L_x_486:
        /* <DEDUP_REMOVED lines=13> */
.L_x_489:
[----:B------:R-:W-:Y:S05]  /*1b420*/  BSYNC B1 ;  /* 0x0000000000017941 */ /* 0x000fea0003800000 */
.L_x_488:
        /* <DEDUP_REMOVED lines=13> */
.L_x_491:
[----:B------:R-:W-:Y:S05]  /*1b500*/  BSYNC B1 ;  /* 0x0000000000017941 */ /* 0x000fea0003800000 */
.L_x_490:
        /* <DEDUP_REMOVED lines=13> */
.L_x_493:
[----:B------:R-:W-:Y:S05]  /*1b5e0*/  BSYNC B1 ;  /* 0x0000000000017941 */ /* 0x000fea0003800000 */
.L_x_492:
        /* <DEDUP_REMOVED lines=13> */
.L_x_495:
[----:B------:R-:W-:Y:S05]  /*1b6c0*/  BSYNC B1 ;  /* 0x0000000000017941 */ /* 0x000fea0003800000 */
.L_x_494:
        /* <DEDUP_REMOVED lines=13> */
.L_x_497:
[----:B------:R-:W-:Y:S05]  /*1b7a0*/  BSYNC B1 ;  /* 0x0000000000017941 */ /* 0x000fea0003800000 */
.L_x_496:
        /* <DEDUP_REMOVED lines=13> */
.L_x_499:
[----:B------:R-:W-:Y:S05]  /*1b880*/  BSYNC B1 ;  /* 0x0000000000017941 */ /* 0x000fea0003800000 */
.L_x_498:
        /* <DEDUP_REMOVED lines=13> */
.L_x_501:
[----:B------:R-:W-:Y:S05]  /*1b960*/  BSYNC B1 ;  /* 0x0000000000017941 */ /* 0x000fea0003800000 */
.L_x_500:
        /* <DEDUP_REMOVED lines=13> */
.L_x_503:
[----:B------:R-:W-:Y:S05]  /*1ba40*/  BSYNC B1 ;  /* 0x0000000000017941 */ /* 0x000fea0003800000 */
.L_x_502:
        /* <DEDUP_REMOVED lines=13> */
.L_x_505:
[----:B------:R-:W-:Y:S05]  /*1bb20*/  BSYNC B1 ;  /* 0x0000000000017941 */ /* 0x000fea0003800000 */
.L_x_504:
        /* <DEDUP_REMOVED lines=13> */
.L_x_507:
[----:B------:R-:W-:Y:S05]  /*1bc00*/  BSYNC B1 ;  /* 0x0000000000017941 */ /* 0x000fea0003800000 */
.L_x_506:
        /* <DEDUP_REMOVED lines=13> */
.L_x_509:
[----:B------:R-:W-:Y:S05]  /*1bce0*/  BSYNC B1 ;  /* 0x0000000000017941 */ /* 0x000fea0003800000 */
.L_x_508:
        /* <DEDUP_REMOVED lines=13> */
.L_x_511:
[----:B------:R-:W-:Y:S05]  /*1bdc0*/  BSYNC B1 ;  /* 0x0000000000017941 */ /* 0x000fea0003800000 */
.L_x_510:
        /* <DEDUP_REMOVED lines=13> */
.L_x_513:
[----:B------:R-:W-:Y:S05]  /*1bea0*/  BSYNC B1 ;  /* 0x0000000000017941 */ /* 0x000fea0003800000 */
.L_x_512:
        /* <DEDUP_REMOVED lines=13> */
.L_x_515:
[----:B------:R-:W-:Y:S05]  /*1bf80*/  BSYNC B1 ;  /* 0x0000000000017941 */ /* 0x000fea0003800000 */
.L_x_514:
        /* <DEDUP_REMOVED lines=13> */
.L_x_517:
[----:B------:R-:W-:Y:S05]  /*1c060*/  BSYNC B1 ;  /* 0x0000000000017941 */ /* 0x000fea0003800000 */
.L_x_516:
        /* <DEDUP_REMOVED lines=13> */
.L_x_519:
[----:B------:R-:W-:Y:S05]  /*1c140*/  BSYNC B1 ;  /* 0x0000000000017941 */ /* 0x000fea0003800000 */
.L_x_518:
        /* <DEDUP_REMOVED lines=13> */
.L_x_521:
[----:B------:R-:W-:Y:S05]  /*1c220*/  BSYNC B1 ;  /* 0x0000000000017941 */ /* 0x000fea0003800000 */
.L_x_520:
        /* <DEDUP_REMOVED lines=13> */
.L_x_523:
[----:B------:R-:W-:Y:S05]  /*1c300*/  BSYNC B1 ;  /* 0x0000000000017941 */ /* 0x000fea0003800000 */
.L_x_522:
        /* <DEDUP_REMOVED lines=13> */
.L_x_525:
[----:B------:R-:W-:Y:S05]  /*1c3e0*/  BSYNC B1 ;  /* 0x0000000000017941 */ /* 0x000fea0003800000 */
.L_x_524:
        /* <DEDUP_REMOVED lines=13> */
.L_x_527:
[----:B------:R-:W-:Y:S05]  /*1c4c0*/  BSYNC B1 ;  /* 0x0000000000017941 */ /* 0x000fea0003800000 */
.L_x_526:
        /* <DEDUP_REMOVED lines=13> */
.L_x_529:
[----:B------:R-:W-:Y:S05]  /*1c5a0*/  BSYNC B1 ;  /* 0x0000000000017941 */ /* 0x000fea0003800000 */
.L_x_528:
        /* <DEDUP_REMOVED lines=13> */
.L_x_531:
[----:B------:R-:W-:Y:S05]  /*1c680*/  BSYNC B1 ;  /* 0x0000000000017941 */ /* 0x000fea0003800000 */
.L_x_530:
        /* <DEDUP_REMOVED lines=13> */
.L_x_533:
[----:B------:R-:W-:Y:S05]  /*1c760*/  BSYNC B1 ;  /* 0x0000000000017941 */ /* 0x000fea0003800000 */
.L_x_532:
        /* <DEDUP_REMOVED lines=13> */
.L_x_535:
[----:B------:R-:W-:Y:S05]  /*1c840*/  BSYNC B1 ;  /* 0x0000000000017941 */ /* 0x000fea0003800000 */
.L_x_534:
        /* <DEDUP_REMOVED lines=13> */
.L_x_537:
[----:B------:R-:W-:Y:S05]  /*1c920*/  BSYNC B1 ;  /* 0x0000000000017941 */ /* 0x000fea0003800000 */
.L_x_536:
        /* <DEDUP_REMOVED lines=13> */
.L_x_539:
[----:B------:R-:W-:Y:S05]  /*1ca00*/  BSYNC B1 ;  /* 0x0000000000017941 */ /* 0x000fea0003800000 */
.L_x_538:
        /* <DEDUP_REMOVED lines=13> */
.L_x_541:
[----:B------:R-:W-:Y:S05]  /*1cae0*/  BSYNC B1 ;  /* 0x0000000000017941 */ /* 0x000fea0003800000 */
.L_x_540:
        /* <DEDUP_REMOVED lines=13> */
.L_x_543:
[----:B------:R-:W-:Y:S05]  /*1cbc0*/  BSYNC B1 ;  /* 0x0000000000017941 */ /* 0x000fea0003800000 */
.L_x_542:
        /* <DEDUP_REMOVED lines=13> */
.L_x_545:
[----:B------:R-:W-:Y:S05]  /*1cca0*/  BSYNC B1 ;  /* 0x0000000000017941 */ /* 0x000fea0003800000 */
.L_x_544:
        /* <DEDUP_REMOVED lines=13> */
.L_x_547:
[----:B------:R-:W-:Y:S05]  /*1cd80*/  BSYNC B1 ;  /* 0x0000000000017941 */ /* 0x000fea0003800000 */
.L_x_546:
[----:B--234-:R-:W2:Y:S01]  /*1cd90*/  LDL.LU R3, [R1+0x44c] ;  /* 0x00044c0001037983 */ /* 0x01cea20000300800 */
        /* <DEDUP_REMOVED lines=12> */
.L_x_549:
[----:B------:R-:W-:Y:S05]  /*1ce60*/  BSYNC B1 ;  /* 0x0000000000017941 */ /* 0x000fea0003800000 */
.L_x_548:
[----:B--2---:R-:W2:Y:S01]  /*1ce70*/  LDL.LU R3, [R1+0x450] ;  /* 0x0004500001037983 */ /* 0x004ea20000300800 */
        /* <DEDUP_REMOVED lines=12> */
.L_x_551:
[----:B------:R-:W-:Y:S05]  /*1cf40*/  BSYNC B1 ;  /* 0x0000000000017941 */ /* 0x000fea0003800000 */
.L_x_550:
[----:B------:R-:W-:Y:S05]  /*1cf50*/  @P1 BRA `(.L_x_552) ;  /* 0x00000048008c1947 */ /* 0x000fea0003800000 */
[----:B------:R-:W2:Y:S01]  /*1cf60*/  LDL.LU R2, [R1+0x454] ;  /* 0x0004540001027983 */ /* 0x000ea20000300800 */
[----:B-----5:R-:W-:-:S04]  /*1cf70*/  LOP3.LUT R0, R0, 0xff, RZ, 0xc0, !PT ;  /* 0x000000ff00007812 */ /* 0x020fc800078ec0ff */
[----:B------:R-:W-:-:S05]  /*1cf80*/  F2FP.F16.E5M2.UNPACK_B R0, R0 ;  /* 0x00000000ff00723e */ /* 0x000fca00020004ff */
[----:B------:R-:W-:-:S05]  /*1cf90*/  HADD2.F32 R0, -RZ, R0.H0_H0 ;  /* 0x20000000ff007230 */ /* 0x000fca0000004100 */
[----:B------:R-:W-:-:S04]  /*1cfa0*/  FMUL R0, R0, UR23 ;  /* 0x0000001700007c20 */ /* 0x000fc80008400000 */
[----:B--2---:R-:W-:-:S05]  /*1cfb0*/  FFMA R0, R2, UR22, R0 ;  /* 0x0000001602007c23 */ /* 0x004fca0008000000 */
[----:B------:R-:W-:-:S05]  /*1cfc0*/  F2FP.SATFINITE.E5M2.F32.PACK_AB_MERGE_C R3, RZ, R0, RZ ;  /* 0x00000000ff03723e */ /* 0x000fca00048060ff */
[----:B------:R2:W-:Y:S01]  /*1cfd0*/  STG.E.U8 desc[UR20][R26.64+0xf9], R3 ;  /* 0x0000f9031a007986 */ /* 0x0005e2000c101114 */
[----:B------:R-:W-:Y:S05]  /*1cfe0*/  BRA `(.L_x_552) ;  /* 0x0000004800687947 */ /* 0x000fea0003800000 */
.L_x_39:
[----:B------:R-:W-:Y:S01]  /*1cff0*/  ISETP.GE.AND P3, PT, R32, 0x1, PT ;  /* 0x000000012000780c */ /* 0x000fe20003f66270 */
[----:B------:R-:W-:Y:S01]  /*1d000*/  FMUL R4, R4, UR22 ;  /* 0x0000001604047c20 */ /* 0x000fe20008400000 */
[----:B------:R-:W2:Y:S02]  /*1d010*/  LDL.LU R35, [R1+0x200] ;  /* 0x0002000001237983 */ /* 0x000ea40000300800 */
[----:B------:R-:W-:Y:S02]  /*1d020*/  ISETP.LT.OR P0, PT, R0, 0x1, !P3 ;  /* 0x000000010000780c */ /* 0x000fe40005f01670 */
[----:B------:R-:W-:Y:S01]  /*1d030*/  F2FP.SATFINITE.E5M2.F32.PACK_AB_MERGE_C R4, RZ, R4, RZ ;  /* 0x00000004ff04723e */ /* 0x000fe200048060ff */
[----:B------:R-:W-:Y:S01]  /*1d040*/  FMUL R5, R5, UR22 ;  /* 0x0000001605057c20 */ /* 0x000fe20008400000 */
[----:B------:R-:W-:Y:S01]  /*1d050*/  ISETP.GE.AND P2, PT, R32, 0x9, PT ;  /* 0x000000092000780c */ /* 0x000fe20003f46270 */
[----:B------:R-:W-:Y:S01]  /*1d060*/  FMUL R6, R6, UR22 ;  /* 0x0000001606067c20 */ /* 0x000fe20008400000 */
[----:B------:R-:W-:Y:S01]  /*1d070*/  FMUL R7, R7, UR22 ;  /* 0x0000001607077c20 */ /* 0x000fe20008400000 */
[----:B------:R-:W-:Y:S01]  /*1d080*/  ISETP.LT.OR P1, PT, R0, 0x9, !P3 ;  /* 0x000000090000780c */ /* 0x000fe20005f21670 */
[----:B------:R-:W-:Y:S01]  /*1d090*/  FMUL R8, R8, UR22 ;  /* 0x0000001608087c20 */ /* 0x000fe20008400000 */
[----:B------:R-:W-:Y:S01]  /*1d0a0*/  ISETP.LT.OR P5, PT, R0, 0xa, !P3 ;  /* 0x0000000a0000780c */ /* 0x000fe20005fa1670 */
[----:B------:R-:W-:Y:S01]  /*1d0b0*/  FMUL R9, R9, UR22 ;  /* 0x0000001609097c20 */ /* 0x000fe20008400000 */
[----:B------:R-:W-:Y:S01]  /*1d0c0*/  FMUL R10, R10, UR22 ;  /* 0x000000160a0a7c20 */ /* 0x000fe20008400000 */
[----:B------:R-:W-:Y:S01]  /*1d0d0*/  FMUL R11, R11, UR22 ;  /* 0x000000160b0b7c20 */ /* 0x000fe20008400000 */
[----:B------:R-:W-:Y:S01]  /*1d0e0*/  @!P0 STG.E.U8 desc[UR20][R2.64], R4 ;  /* 0x0000000402008986 */ /* 0x000fe2000c101114 */
[----:B------:R-:W-:-:S02]  /*1d0f0*/  ISETP.LT.OR P0, PT, R0, 0x2, !P3 ;  /* 0x000000020000780c */ /* 0x000fc40005f01670 */
[----:B------:R-:W-:Y:S01]  /*1d100*/  F2FP.SATFINITE.E5M2.F32.PACK_AB_MERGE_C R5, RZ, R5, RZ ;  /* 0x00000005ff05723e */ /* 0x000fe200048060ff */
[----:B------:R-:W-:Y:S01]  /*1d110*/  FMUL R12, R12, UR22 ;  /* 0x000000160c0c7c20 */ /* 0x000fe20008400000 */
[----:B------:R-:W-:Y:S01]  /*1d120*/  F2FP.SATFINITE.E5M2.F32.PACK_AB_MERGE_C R6, RZ, R6, RZ ;  /* 0x00000006ff06723e */ /* 0x000fe200048060ff */
[----:B------:R-:W-:Y:S01]  /*1d130*/  FMUL R13, R13, UR22 ;  /* 0x000000160d0d7c20 */ /* 0x000fe20008400000 */
[----:B------:R-:W-:Y:S01]  /*1d140*/  FMUL R14, R14, UR22 ;  /* 0x000000160e0e7c20 */ /* 0x000fe20008400000 */
[----:B------:R-:W-:Y:S01]  /*1d150*/  FMUL R15, R15, UR22 ;  /* 0x000000160f0f7c20 */ /* 0x000fe20008400000 */
[----:B------:R-:W-:Y:S01]  /*1d160*/  FMUL R16, R16, UR22 ;  /* 0x0000001610107c20 */ /* 0x000fe20008400000 */
[----:B------:R-:W-:Y:S01]  /*1d170*/  FMUL R17, R17, UR22 ;  /* 0x0000001611117c20 */ /* 0x000fe20008400000 */
[----:B------:R-:W-:Y:S01]  /*1d180*/  FMUL R18, R18, UR22 ;  /* 0x0000001612127c20 */ /* 0x000fe20008400000 */
[----:B------:R-:W-:Y:S01]  /*1d190*/  FMUL R19, R19, UR22 ;  /* 0x0000001613137c20 */ /* 0x000fe20008400000 */
[----:B------:R-:W-:Y:S01]  /*1d1a0*/  FMUL R20, R20, UR22 ;  /* 0x0000001614147c20 */ /* 0x000fe20008400000 */
[----:B------:R0:W-:Y:S01]  /*1d1b0*/  @!P0 STG.E.U8 desc[UR20][R2.64+0x1], R5 ;  /* 0x0000010502008986 */ /* 0x0001e2000c101114 */
[----:B------:R-:W-:-:S02]  /*1d1c0*/  ISETP.LT.OR P0, PT, R0, 0x1, !P2 ;  /* 0x000000010000780c */ /* 0x000fc40005701670 */
[----:B------:R-:W-:Y:S01]  /*1d1d0*/  F2FP.SATFINITE.E5M2.F32.PACK_AB_MERGE_C R7, RZ, R7, RZ ;  /* 0x00000007ff07723e */ /* 0x000fe200048060ff */
[----:B------:R-:W-:Y:S01]  /*1d1e0*/  FMUL R21, R21, UR22 ;  /* 0x0000001615157c20 */ /* 0x000fe20008400000 */
[----:B------:R-:W-:Y:S01]  /*1d1f0*/  FMUL R22, R22, UR22 ;  /* 0x0000001616167c20 */ /* 0x000fe20008400000 */
[----:B------:R-:W4:Y:S08]  /*1d200*/  LDL.LU R34, [R1+0x204] ;  /* 0x0002040001227983 */ /* 0x000f300000300800 */
[----:B------:R-:W-:Y:S01]  /*1d210*/  @!P0 STG.E.U8 desc[UR20][R24.64], R6 ;  /* 0x0000000618008986 */ /* 0x000fe2000c101114 */
[----:B------:R-:W-:-:S02]  /*1d220*/  ISETP.LT.OR P0, PT, R0, 0x2, !P2 ;  /* 0x000000020000780c */ /* 0x000fc40005701670 */
[----:B------:R-:W-:Y:S01]  /*1d230*/  F2FP.SATFINITE.E5M2.F32.PACK_AB_MERGE_C R8, RZ, R8, RZ ;  /* 0x00000008ff08723e */ /* 0x000fe200048060ff */
[----:B------:R-:W5:Y:S01]  /*1d240*/  LDL.LU R38, [R1+0x208] ;  /* 0x0002080001267983 */ /* 0x000f620000300800 */
[----:B------:R-:W-:Y:S02]  /*1d250*/  F2FP.SATFINITE.E5M2.F32.PACK_AB_MERGE_C R9, RZ, R9, RZ ;  /* 0x00000009ff09723e */ /* 0x000fe400048060ff */
[----:B------:R-:W-:Y:S01]  /*1d260*/  F2FP.SATFINITE.E5M2.F32.PACK_AB_MERGE_C R10, RZ, R10, RZ ;  /* 0x0000000aff0a723e */ /* 0x000fe200048060ff */
[----:B------:R-:W-:Y:S01]  /*1d270*/  FMUL R23, R23, UR22 ;  /* 0x0000001617177c20 */ /* 0x000fe20008400000 */
[----:B------:R-:W-:Y:S01]  /*1d280*/  F2FP.SATFINITE.E5M2.F32.PACK_AB_MERGE_C R11, RZ, R11, RZ ;  /* 0x0000000bff0b723e */ /* 0x000fe200048060ff */
[----:B------:R-:W3:Y:S04]  /*1d290*/  LDL.LU R37, [R1+0x20c] ;  /* 0x00020c0001257983 */ /* 0x000ee80000300800 */
[----:B------:R1:W-:Y:S01]  /*1d2a0*/  @!P0 STG.E.U8 desc[UR20][R24.64+0x1], R7 ;  /* 0x0000010718008986 */ /* 0x0003e2000c101114 */
[----:B------:R-:W-:-:S03]  /*1d2b0*/  ISETP.LT.OR P0, PT, R0, 0x9, !P2 ;  /* 0x000000090000780c */ /* 0x000fc60005701670 */
[----:B------:R-:W-:Y:S01]  /*1d2c0*/  @!P1 STG.E.U8 desc[UR20][R2.64+0x8], R8 ;  /* 0x0000080802009986 */ /* 0x000fe2000c101114 */
[----:B------:R-:W-:-:S03]  /*1d2d0*/  ISETP.LT.OR P1, PT, R0, 0xa, !P2 ;  /* 0x0000000a0000780c */ /* 0x000fc60005721670 */
[----:B------:R-:W-:Y:S01]  /*1d2e0*/  @!P5 STG.E.U8 desc[UR20][R2.64+0x9], R9 ;  /* 0x000009090200d986 */ /* 0x000fe2000c101114 */
[----:B------:R-:W-:Y:S02]  /*1d2f0*/  ISETP.LT.OR P5, PT, R0, 0x11, !P3 ;  /* 0x000000110000780c */ /* 0x000fe40005fa1670 */
[----:B------:R-:W-:Y:S01]  /*1d300*/  F2FP.SATFINITE.E5M2.F32.PACK_AB_MERGE_C R12, RZ, R12, RZ ;  /* 0x0000000cff0c723e */ /* 0x000fe200048060ff */
[----:B------:R-:W-:Y:S01]  /*1d310*/  FMUL R152, R152, UR22 ;  /* 0x0000001698987c20 */ /* 0x000fe20008400000 */
[----:B------:R-:W-:Y:S01]  /*1d320*/  F2FP.SATFINITE.E5M2.F32.PACK_AB_MERGE_C R13, RZ, R13, RZ ;  /* 0x0000000dff0d723e */ /* 0x000fe200048060ff */
[----:B------:R-:W-:Y:S01]  /*1d330*/  @!P0 STG.E.U8 desc[UR20][R24.64+0x8], R10 ;  /* 0x0000080a18008986 */ /* 0x000fe2000c101114 */
[----:B------:R-:W-:-:S03]  /*1d340*/  ISETP.LT.OR P0, PT, R0, 0x12, !P3 ;  /* 0x000000120000780c */ /* 0x000fc60005f01670 */
[----:B------:R-:W-:Y:S01]  /*1d350*/  @!P1 STG.E.U8 desc[UR20][R24.64+0x9], R11 ;  /* 0x0000090b18009986 */ /* 0x000fe2000c101114 */
[----:B------:R-:W-:-:S03]  /*1d360*/  ISETP.LT.OR P1, PT, R0, 0x11, !P2 ;  /* 0x000000110000780c */ /* 0x000fc60005721670 */
[----:B------:R-:W-:Y:S01]  /*1d370*/  @!P5 STG.E.U8 desc[UR20][R2.64+0x10], R12 ;  /* 0x0000100c0200d986 */ /* 0x000fe2000c101114 */
[C---:B------:R-:W-:Y:S02]  /*1d380*/  ISETP.LT.OR P5, PT, R0.reuse, 0x12, !P2 ;  /* 0x000000120000780c */ /* 0x040fe400057a1670 */
[----:B------:R-:W-:Y:S01]  /*1d390*/  F2FP.SATFINITE.E5M2.F32.PACK_AB_MERGE_C R14, RZ, R14, RZ ;  /* 0x0000000eff0e723e */ /* 0x000fe200048060ff */
[----:B------:R-:W4:Y:S04]  /*1d3a0*/  LDL.LU R33, [R1+0x210] ;  /* 0x0002100001217983 */ /* 0x000f280000300800 */
[----:B------:R-:W-:Y:S01]  /*1d3b0*/  @!P0 STG.E.U8 desc[UR20][R2.64+0x11], R13 ;  /* 0x0000110d02008986 */ /* 0x000fe2000c101114 */
[----:B------:R-:W-:Y:S02]  /*1d3c0*/  ISETP.LT.OR P0, PT, R0, 0x19, !P3 ;  /* 0x000000190000780c */ /* 0x000fe40005f01670 */
[----:B------:R-:W-:-:S02]  /*1d3d0*/  F2FP.SATFINITE.E5M2.F32.PACK_AB_MERGE_C R15, RZ, R15, RZ ;  /* 0x0000000fff0f723e */ /* 0x000fc400048060ff */
[----:B------:R-:W-:Y:S01]  /*1d3e0*/  F2FP.SATFINITE.E5M2.F32.PACK_AB_MERGE_C R16, RZ, R16, RZ ;  /* 0x00000010ff10723e */ /* 0x000fe200048060ff */
[----:B------:R-:W-:Y:S01]  /*1d3f0*/  @!P1 STG.E.U8 desc[UR20][R24.64+0x10], R14 ;  /* 0x0000100e18009986 */ /* 0x000fe2000c101114 */
        /* <DEDUP_REMOVED lines=8> */
[----:B------:R-:W3:Y:S01]  /*1d480*/  LDL.LU R31, [R1+0x214] ;  /* 0x00021400011f7983 */ /* 0x000ee20000300800 */
[----:B------:R-:W-:-:S03]  /*1d490*/  F2FP.SATFINITE.E5M2.F32.PACK_AB_MERGE_C R19, RZ, R19, RZ ;  /* 0x00000013ff13723e */ /* 0x000fc600048060ff */
[----:B------:R-:W-:Y:S01]  /*1d4a0*/  @!P1 STG.E.U8 desc[UR20][R2.64+0x19], R17 ;  /* 0x0000191102009986 */ /* 0x000fe2000c101114 */
[----:B------:R-:W-:-:S03]  /*1d4b0*/  ISETP.LT.OR P1, PT, R0, 0x21, !P3 ;  /* 0x000000210000780c */ /* 0x000fc60005f21670 */
[----:B------:R-:W-:Y:S01]  /*1d4c0*/  @!P5 STG.E.U8 desc[UR20][R24.64+0x18], R18 ;  /* 0x000018121800d986 */ /* 0x000fe2000c101114 */
[----:B------:R-:W-:-:S03]  /*1d4d0*/  ISETP.LT.OR P5, PT, R0, 0x22, !P3 ;  /* 0x000000220000780c */ /* 0x000fc60005fa1670 */
[----:B------:R-:W-:Y:S01]  /*1d4e0*/  @!P0 STG.E.U8 desc[UR20][R24.64+0x19], R19 ;  /* 0x0000191318008986 */ /* 0x000fe2000c101114 */
[----:B------:R-:W-:Y:S02]  /*1d4f0*/  ISETP.LT.OR P0, PT, R0, 0x21, !P2 ;  /* 0x000000210000780c */ /* 0x000fe40005701670 */
[----:B------:R-:W-:Y:S01]  /*1d500*/  F2FP.SATFINITE.E5M2.F32.PACK_AB_MERGE_C R20, RZ, R20, RZ ;  /* 0x00000014ff14723e */ /* 0x000fe200048060ff */
[----:B------:R-:W3:Y:S01]  /*1d510*/  LDL.LU R30, [R1+0x218] ;  /* 0x00021800011e7983 */ /* 0x000ee20000300800 */
[----:B------:R-:W-:Y:S01]  /*1d520*/  F2FP.SATFINITE.E5M2.F32.PACK_AB_MERGE_C R21, RZ, R21, RZ ;  /* 0x00000015ff15723e */ /* 0x000fe200048060ff */
[----:B------:R-:W-:Y:S01]  /*1d530*/  FMUL R154, R154, UR22 ;  /* 0x000000169a9a7c20 */ /* 0x000fe20008400000 */
[----:B------:R-:W-:Y:S01]  /*1d540*/  F2FP.SATFINITE.E5M2.F32.PACK_AB_MERGE_C R22, RZ, R22, RZ ;  /* 0x00000016ff16723e */ /* 0x000fe200048060ff */
[----:B------:R-:W-:Y:S01]  /*1d550*/  @!P1 STG.E.U8 desc[UR20][R2.64+0x20], R20 ;  /* 0x0000201402009986 */ /* 0x000fe2000c101114 */
[C---:B------:R-:W-:Y:S01]  /*1d560*/  ISETP.LT.OR P1, PT, R0.reuse, 0x22, !P2 ;  /* 0x000000220000780c */ /* 0x040fe20005721670 */
[----:B------:R-:W-:Y:S01]  /*1d570*/  FMUL R155, R155, UR22 ;  /* 0x000000169b9b7c20 */ /* 0x000fe20008400000 */
[----:B------:R-:W-:Y:S01]  /*1d580*/  F2FP.SATFINITE.E5M2.F32.PACK_AB_MERGE_C R23, RZ, R23, RZ ;  /* 0x00000017ff17723e */ /* 0x000fe200048060ff */
[----:B------:R-:W-:Y:S01]  /*1d590*/  @!P5 STG.E.U8 desc[UR20][R2.64+0x21], R21 ;  /* 0x000021150200d986 */ /* 0x000fe2000c101114 */
[----:B------:R-:W-:Y:S01]  /*1d5a0*/  ISETP.LT.OR P5, PT, R0, 0x29, !P3 ;  /* 0x000000290000780c */ /* 0x000fe20005fa1670 */
[----:B------:R-:W-:Y:S01]  /*1d5b0*/  FMUL R156, R156, UR22 ;  /* 0x000000169c9c7c20 */ /* 0x000fe20008400000 */
[----:B------:R-:W-:Y:S01]  /*1d5c0*/  F2FP.SATFINITE.E5M2.F32.PACK_AB_MERGE_C R152, RZ, R152, RZ ;  /* 0x00000098ff98723e */ /* 0x000fe200048060ff */
[----:B------:R-:W-:Y:S01]  /*1d5d0*/  @!P0 STG.E.U8 desc[UR20][R24.64+0x20], R22 ;  /* 0x0000201618008986 */ /* 0x000fe2000c101114 */
[----:B------:R-:W-:Y:S01]  /*1d5e0*/  ISETP.LT.OR P0, PT, R0, 0x2a, !P3 ;  /* 0x0000002a0000780c */ /* 0x000fe20005f01670 */
[----:B------:R-:W-:Y:S01]  /*1d5f0*/  FMUL R157, R157, UR22 ;  /* 0x000000169d9d7c20 */ /* 0x000fe20008400000 */
        /* <DEDUP_REMOVED lines=12> */
[C---:B------:R-:W-:Y:S01]  /*1d6c0*/  ISETP.LT.OR P0, PT, R0.reuse, 0x31, !P3 ;  /* 0x000000310000780c */ /* 0x040fe20005f01670 */
[----:B------:R-:W-:Y:S01]  /*1d6d0*/  FMUL R161, R161, UR22 ;  /* 0x00000016a1a17c20 */ /* 0x000fe20008400000 */
[----:B------:R-:W-:Y:S01]  /*1d6e0*/  ISETP.LT.OR P6, PT, R0, 0x32, !P2 ;  /* 0x000000320000780c */ /* 0x000fe200057c1670 */
        /* <DEDUP_REMOVED lines=43> */
[----:B0-----:R-:W-:Y:S01]  /*1d9a0*/  F2FP.SATFINITE.E5M2.F32.PACK_AB_MERGE_C R5, RZ, R168, RZ ;  /* 0x000000a8ff05723e */ /* 0x001fe200048060ff */
[----:B------:R-:W-:Y:S01]  /*1d9b0*/  @!P0 STG.E.U8 desc[UR20][R2.64+0x40], R164 ;  /* 0x000040a402008986 */ /* 0x000fe2000c101114 */
[----:B------:R-:W-:Y:S01]  /*1d9c0*/  ISETP.LT.OR P0, PT, R0, 0x49, !P3 ;  /* 0x000000490000780c */ /* 0x000fe20005f01670 */
[----:B------:R-:W-:Y:S01]  /*1d9d0*/  FMUL R174, R174, UR22 ;  /* 0x00000016aeae7c20 */ /* 0x000fe20008400000 */
[----:B------:R-:W-:Y:S01]  /*1d9e0*/  F2FP.SATFINITE.E5M2.F32.PACK_AB_MERGE_C R169, RZ, R169, RZ ;  /* 0x000000a9ffa9723e */ /* 0x000fe200048060ff */
[----:B------:R-:W-:Y:S01]  /*1d9f0*/  @!P1 STG.E.U8 desc[UR20][R2.64+0x41], R165 ;  /* 0x000041a502009986 */ /* 0x000fe2000c101114 */
[C---:B------:R-:W-:Y:S01]  /*1da00*/  ISETP.LT.OR P1, PT, R0.reuse, 0x4a, !P3 ;  /* 0x0000004a0000780c */ /* 0x040fe20005f21670 */
[----:B------:R-:W-:Y:S01]  /*1da10*/  FMUL R175, R175, UR22 ;  /* 0x00000016afaf7c20 */ /* 0x000fe20008400000 */
[----:B-1----:R-:W-:Y:S01]  /*1da20*/  F2FP.SATFINITE.E5M2.F32.PACK_AB_MERGE_C R7, RZ, R170, RZ ;  /* 0x000000aaff07723e */ /* 0x002fe200048060ff */
        /* <DEDUP_REMOVED lines=8> */
[----:B------:R0:W-:Y:S01]  /*1dab0*/  @!P0 STG.E.U8 desc[UR20][R2.64+0x48], R5 ;  /* 0x0000480502008986 */ /* 0x0001e2000c101114 */
[----:B------:R-:W-:Y:S01]  /*1dac0*/  ISETP.LT.OR P0, PT, R0, 0x51, !P3 ;  /* 0x000000510000780c */ /* 0x000fe20005f01670 */
[----:B------:R-:W-:Y:S01]  /*1dad0*/  FMUL R178, R178, UR22 ;  /* 0x00000016b2b27c20 */ /* 0x000fe20008400000 */
[----:B------:R-:W-:Y:S01]  /*1dae0*/  F2FP.SATFINITE.E5M2.F32.PACK_AB_MERGE_C R175, RZ, R175, RZ ;  /* 0x000000afffaf723e */ /* 0x000fe200048060ff */
[----:B------:R-:W-:Y:S01]  /*1daf0*/  @!P1 STG.E.U8 desc[UR20][R2.64+0x49], R169 ;  /* 0x000049a902009986 */ /* 0x000fe2000c101114 */
[----:B------:R-:W-:Y:S01]  /*1db00*/  ISETP.LT.OR P1, PT, R0, 0x52, !P3 ;  /* 0x000000520000780c */ /* 0x000fe20005f21670 */
[----:B------:R-:W-:Y:S01]  /*1db10*/  FMUL R179, R179, UR22 ;  /* 0x00000016b3b37c20 */ /* 0x000fe20008400000 */
[----:B------:R-:W-:Y:S01]  /*1db20*/  FMUL R180, R180, UR22 ;  /* 0x00000016b4b47c20 */ /* 0x000fe20008400000 */
[----:B------:R1:W-:Y:S01]  /*1db30*/  @!P5 STG.E.U8 desc[UR20][R24.64+0x48], R7 ;  /* 0x000048071800d986 */ /* 0x0003e2000c101114 */
[----:B------:R-:W-:Y:S01]  /*1db40*/  ISETP.LT.OR P5, PT, R0, 0x51, !P2 ;  /* 0x000000510000780c */ /* 0x000fe200057a1670 */
[----:B------:R-:W-:Y:S01]  /*1db50*/  FMUL R181, R181, UR22 ;  /* 0x00000016b5b57c20 */ /* 0x000fe20008400000 */
[----:B------:R-:W-:Y:S01]  /*1db60*/  F2FP.SATFINITE.E5M2.F32.PACK_AB_MERGE_C R177, RZ, R177, RZ ;  /* 0x000000b1ffb1723e */ /* 0x000fe200048060ff */
[----:B------:R-:W-:Y:S01]  /*1db70*/  @!P6 STG.E.U8 desc[UR20][R24.64+0x49], R171 ;  /* 0x000049ab1800e986 */ /* 0x000fe2000c101114 */
[----:B0-----:R-:W-:Y:S01]  /*1db80*/  F2FP.SATFINITE.E5M2.F32.PACK_AB_MERGE_C R5, RZ, R172, RZ ;  /* 0x000000acff05723e */ /* 0x001fe200048060ff */
[----:B------:R-:W-:Y:S01]  /*1db90*/  FMUL R182, R182, UR22 ;  /* 0x00000016b6b67c20 */ /* 0x000fe20008400000 */
[C---:B------:R-:W-:Y:S01]  /*1dba0*/  ISETP.LT.OR P6, PT, R0.reuse, 0x52, !P2 ;  /* 0x000000520000780c */ /* 0x040fe200057c1670 */
[----:B------:R-:W-:Y:S01]  /*1dbb0*/  FMUL R183, R183, UR22 ;  /* 0x00000016b7b77c20 */ /* 0x000fe20008400000 */
[----:B------:R-:W-:Y:S01]  /*1dbc0*/  F2FP.SATFINITE.E5M2.F32.PACK_AB_MERGE_C R179, RZ, R179, RZ ;  /* 0x000000b3ffb3723e */ /* 0x000fe200048060ff */
[----:B------:R0:W-:Y:S01]  /*1dbd0*/  @!P0 STG.E.U8 desc[UR20][R2.64+0x50], R5 ;  /* 0x0000500502008986 */ /* 0x0001e2000c101114 */
[----:B------:R-:W-:Y:S01]  /*1dbe0*/  ISETP.LT.OR P0, PT, R0, 0x59, !P3 ;  /* 0x000000590000780c */ /* 0x000fe20005f01670 */
[----:B------:R-:W-:Y:S01]  /*1dbf0*/  FMUL R184, R184, UR22 ;  /* 0x00000016b8b87c20 */ /* 0x000fe20008400000 */
[----:B-1----:R-:W-:Y:S01]  /*1dc00*/  F2FP.SATFINITE.E5M2.F32.PACK_AB_MERGE_C R7, RZ, R174, RZ ;  /* 0x000000aeff07723e */ /* 0x002fe200048060ff */
        /* <DEDUP_REMOVED lines=9> */
[----:B0-----:R-:W-:Y:S01]  /*1dca0*/  F2FP.SATFINITE.E5M2.F32.PACK_AB_MERGE_C R5, RZ, R176, RZ ;  /* 0x000000b0ff05723e */ /* 0x001fe200048060ff */
[----:B------:R-:W-:Y:S01]  /*1dcb0*/  FMUL R187, R187, UR22 ;  /* 0x00000016bbbb7c20 */ /* 0x000fe20008400000 */
[----:B------:R-:W-:Y:S01]  /*1dcc0*/  ISETP.LT.OR P6, PT, R0, 0x5a, !P2 ;  /* 0x0000005a0000780c */ /* 0x000fe200057c1670 */
[----:B------:R-:W-:Y:S01]  /*1dcd0*/  FMUL R188, R188, UR22 ;  /* 0x00000016bcbc7c20 */ /* 0x000fe20008400000 */
[----:B------:R-:W-:Y:S01]  /*1dce0*/  F2FP.SATFINITE.E5M2.F32.PACK_AB_MERGE_C R185, RZ, R185, RZ ;  /* 0x000000b9ffb9723e */ /* 0x000fe200048060ff */
[----:B------:R0:W-:Y:S01]  /*1dcf0*/  @!P0 STG.E.U8 desc[UR20][R2.64+0x58], R5 ;  /* 0x0000580502008986 */ /* 0x0001e2000c101114 */
[C---:B------:R-:W-:Y:S01]  /*1dd00*/  ISETP.LT.OR P0, PT, R0.reuse, 0x61, !P3 ;  /* 0x000000610000780c */ /* 0x040fe20005f01670 */
[----:B------:R-:W-:Y:S01]  /*1dd10*/  FMUL R189, R189, UR22 ;  /* 0x00000016bdbd7c20 */ /* 0x000fe20008400000 */
[----:B-1----:R-:W-:Y:S01]  /*1dd20*/  F2FP.SATFINITE.E5M2.F32.PACK_AB_MERGE_C R7, RZ, R178, RZ ;  /* 0x000000b2ff07723e */ /* 0x002fe200048060ff */
[----:B------:R-:W-:Y:S01]  /*1dd30*/  @!P1 STG.E.U8 desc[UR20][R2.64+0x59], R177 ;  /* 0x000059b102009986 */ /* 0x000fe2000c101114 */
[----:B------:R-:W-:Y:S01]  /*1dd40*/  ISETP.LT.OR P1, PT, R0, 0x62, !P3 ;  /* 0x000000620000780c */ /* 0x000fe20005f21670 */
[----:B------:R-:W-:Y:S01]  /*1dd50*/  FMUL R190, R190, UR22 ;  /* 0x00000016bebe7c20 */ /* 0x000fe20008400000 */
[----:B------:R-:W-:Y:S01]  /*1dd60*/  F2FP.SATFINITE.E5M2.F32.PACK_AB_MERGE_C R187, RZ, R187, RZ ;  /* 0x000000bbffbb723e */ /* 0x000fe200048060ff */
[----:B------:R1:W-:Y:S01]  /*1dd70*/  @!P5 STG.E.U8 desc[UR20][R24.64+0x58], R7 ;  /* 0x000058071800d986 */ /* 0x0003e2000c101114 */
[----:B------:R-:W-:Y:S01]  /*1dd80*/  ISETP.LT.OR P5, PT, R0, 0x61, !P2 ;  /* 0x000000610000780c */ /* 0x000fe200057a1670 */
[----:B------:R-:W-:Y:S01]  /*1dd90*/  FMUL R191, R191, UR22 ;  /* 0x00000016bfbf7c20 */ /* 0x000fe20008400000 */
[----:B------:R-:W-:Y:S01]  /*1dda0*/  FMUL R192, R192, UR22 ;  /* 0x00000016c0c07c20 */ /* 0x000fe20008400000 */
[----:B0-----:R-:W-:Y:S01]  /*1ddb0*/  F2FP.SATFINITE.E5M2.F32.PACK_AB_MERGE_C R5, RZ, R180, RZ ;  /* 0x000000b4ff05723e */ /* 0x001fe200048060ff */
[----:B------:R-:W-:Y:S01]  /*1ddc0*/  @!P6 STG.E.U8 desc[UR20][R24.64+0x59], R179 ;  /* 0x000059b31800e986 */ /* 0x000fe2000c101114 */
        /* <DEDUP_REMOVED lines=38> */
[----:B------:R-:W-:Y:S01]  /*1e030*/  FMUL R204, R204, UR22 ;  /* 0x00000016cccc7c20 */ /* 0x000fe20008400000 */
        /* <DEDUP_REMOVED lines=107> */
[----:B--2---:R-:W-:Y:S01]  /*1e6f0*/  FMUL R4, R35, UR22 ;  /* 0x0000001623047c20 */ /* 0x004fe20008400000 */
        /* <DEDUP_REMOVED lines=9> */
[----:B------:R-:W-:-:S02]  /*1e790*/  ISETP.LT.OR P5, PT, R0, 0xa9, !P2 ;  /* 0x000000a90000780c */ /* 0x000fc400057a1670 */
[----:B------:R-:W-:Y:S01]  /*1e7a0*/  F2FP.SATFINITE.E5M2.F32.PACK_AB_MERGE_C R235, RZ, R235, RZ ;  /* 0x000000ebffeb723e */ /* 0x000fe200048060ff */
[----:B------:R-:W-:Y:S01]  /*1e7b0*/  @!P6 STG.E.U8 desc[UR20][R24.64+0xa1], R215 ;  /* 0x0000a1d71800e986 */ /* 0x000fe2000c101114 */
[----:B0-----:R-:W-:Y:S02]  /*1e7c0*/  F2FP.SATFINITE.E5M2.F32.PACK_AB_MERGE_C R5, RZ, R216, RZ ;  /* 0x000000d8ff05723e */ /* 0x001fe400048060ff */
[C---:B------:R-:W-:Y:S01]  /*1e7d0*/  ISETP.LT.OR P6, PT, R0.reuse, 0xaa, !P2 ;  /* 0x000000aa0000780c */ /* 0x040fe200057c1670 */
[----:B------:R-:W2:Y:S04]  /*1e7e0*/  LDL.LU R36, [R1+0x21c] ;  /* 0x00021c0001247983 */ /* 0x000ea80000300800 */
[----:B------:R0:W-:Y:S01]  /*1e7f0*/  @!P0 STG.E.U8 desc[UR20][R2.64+0xa8], R5 ;  /* 0x0000a80502008986 */ /* 0x0001e2000c101114 */
[----:B------:R-:W-:-:S02]  /*1e800*/  ISETP.LT.OR P0, PT, R0, 0xb1, !P3 ;  /* 0x000000b10000780c */ /* 0x000fc40005f01670 */
[----:B-1----:R-:W-:Y:S01]  /*1e810*/  F2FP.SATFINITE.E5M2.F32.PACK_AB_MERGE_C R7, RZ, R218, RZ ;  /* 0x000000daff07723e */ /* 0x002fe200048060ff */
[----:B------:R-:W-:Y:S01]  /*1e820*/  @!P1 STG.E.U8 desc[UR20][R2.64+0xa9], R217 ;  /* 0x0000a9d902009986 */ /* 0x000fe2000c101114 */
[----:B------:R-:W-:-:S03]  /*1e830*/  ISETP.LT.OR P1, PT, R0, 0xb2, !P3 ;  /* 0x000000b20000780c */ /* 0x000fc60005f21670 */
[----:B------:R1:W-:Y:S01]  /*1e840*/  @!P5 STG.E.U8 desc[UR20][R24.64+0xa8], R7 ;  /* 0x0000a8071800d986 */ /* 0x0003e2000c101114 */
[C---:B------:R-:W-:Y:S02]  /*1e850*/  ISETP.LT.OR P5, PT, R0.reuse, 0xb1, !P2 ;  /* 0x000000b10000780c */ /* 0x040fe400057a1670 */
[----:B0-----:R-:W-:Y:S01]  /*1e860*/  F2FP.SATFINITE.E5M2.F32.PACK_AB_MERGE_C R5, RZ, R220, RZ ;  /* 0x000000dcff05723e */ /* 0x001fe200048060ff */
[----:B------:R-:W-:Y:S01]  /*1e870*/  @!P6 STG.E.U8 desc[UR20][R24.64+0xa9], R219 ;  /* 0x0000a9db1800e986 */ /* 0x000fe2000c101114 */
[----:B------:R-:W-:-:S03]  /*1e880*/  ISETP.LT.OR P6, PT, R0, 0xb2, !P2 ;  /* 0x000000b20000780c */ /* 0x000fc600057c1670 */
[----:B------:R0:W-:Y:S01]  /*1e890*/  @!P0 STG.E.U8 desc[UR20][R2.64+0xb0], R5 ;  /* 0x0000b00502008986 */ /* 0x0001e2000c101114 */
[C---:B------:R-:W-:Y:S02]  /*1e8a0*/  ISETP.LT.OR P0, PT, R0.reuse, 0xb9, !P3 ;  /* 0x000000b90000780c */ /* 0x040fe40005f01670 */
        /* <DEDUP_REMOVED lines=29> */
[----:B------:R-:W-:Y:S02]  /*1ea80*/  ISETP.LT.OR P0, PT, R0, 0xd1, !P3 ;  /* 0x000000d10000780c */ /* 0x000fe40005f01670 */
[----:B-1----:R-:W-:Y:S01]  /*1ea90*/  F2FP.SATFINITE.E5M2.F32.PACK_AB_MERGE_C R7, RZ, R234, RZ ;  /* 0x000000eaff07723e */ /* 0x002fe200048060ff */
[----:B------:R-:W2:Y:S01]  /*1eaa0*/  LDL.LU R35, [R1+0x220] ;  /* 0x0002200001237983 */ /* 0x000ea20000300800 */
[----:B------:R-:W-:Y:S01]  /*1eab0*/  F2FP.SATFINITE.E5M2.F32.PACK_AB_MERGE_C R9, RZ, R236, RZ ;  /* 0x000000ecff09723e */ /* 0x000fe200048060ff */
[----:B----4-:R-:W-:Y:S01]  /*1eac0*/  FMUL R6, R33, UR22 ;  /* 0x0000001621067c20 */ /* 0x010fe20008400000 */
[----:B------:R-:W-:Y:S01]  /*1ead0*/  F2FP.SATFINITE.E5M2.F32.PACK_AB_MERGE_C R11, RZ, R4, RZ ;  /* 0x00000004ff0b723e */ /* 0x000fe200048060ff */
[----:B------:R-:W-:Y:S01]  /*1eae0*/  @!P1 STG.E.U8 desc[UR20][R2.64+0xc9], R233 ;  /* 0x0000c9e902009986 */ /* 0x000fe2000c101114 */
[----:B0-----:R-:W-:Y:S01]  /*1eaf0*/  FMUL R5, R34, UR22 ;  /* 0x0000001622057c20 */ /* 0x001fe20008400000 */
[----:B-----5:R-:W-:-:S02]  /*1eb00*/  FMUL R4, R38, UR22 ;  /* 0x0000001626047c20 */ /* 0x020fc40008400000 */
[----:B------:R-:W4:Y:S01]  /*1eb10*/  LDL.LU R34, [R1+0x224] ;  /* 0x0002240001227983 */ /* 0x000f220000300800 */
[----:B------:R-:W-:-:S03]  /*1eb20*/  ISETP.LT.OR P1, PT, R0, 0xd2, !P3 ;  /* 0x000000d20000780c */ /* 0x000fc60005f21670 */
[----:B------:R-:W5:Y:S04]  /*1eb30*/  LDL.LU R33, [R1+0x228] ;  /* 0x0002280001217983 */ /* 0x000f680000300800 */
[----:B------:R3:W-:Y:S01]  /*1eb40*/  @!P5 STG.E.U8 desc[UR20][R24.64+0xc8], R7 ;  /* 0x0000c8071800d986 */ /* 0x0007e2000c101114 */
[----:B------:R-:W-:-:S03]  /*1eb50*/  ISETP.LT.OR P5, PT, R0, 0xd1, !P2 ;  /* 0x000000d10000780c */ /* 0x000fc600057a1670 */
[----:B------:R-:W-:Y:S01]  /*1eb60*/  @!P6 STG.E.U8 desc[UR20][R24.64+0xc9], R235 ;  /* 0x0000c9eb1800e986 */ /* 0x000fe2000c101114 */
[----:B------:R-:W-:-:S03]  /*1eb70*/  ISETP.LT.OR P6, PT, R0, 0xd2, !P2 ;  /* 0x000000d20000780c */ /* 0x000fc600057c1670 */
[----:B------:R0:W-:Y:S01]  /*1eb80*/  @!P0 STG.E.U8 desc[UR20][R2.64+0xd0], R9 ;  /* 0x0000d00902008986 */ /* 0x0001e2000c101114 */
[----:B---3--:R-:W-:-:S03]  /*1eb90*/  FMUL R7, R31, UR22 ;  /* 0x000000161f077c20 */ /* 0x008fc60008400000 */
[----:B------:R-:W3:Y:S04]  /*1eba0*/  LDL.LU R31, [R1+0x22c] ;  /* 0x00022c00011f7983 */ /* 0x000ee80000300800 */
[----:B------:R-:W3:Y:S01]  /*1ebb0*/  LDL.LU R38, [R1+0x230] ;  /* 0x0002300001267983 */ /* 0x000ee20000300800 */
[----:B0-----:R-:W-:Y:S01]  /*1ebc0*/  F2FP.SATFINITE.E5M2.F32.PACK_AB_MERGE_C R9, RZ, R4, RZ ;  /* 0x00000004ff09723e */ /* 0x001fe200048060ff */
[----:B------:R-:W-:Y:S02]  /*1ebd0*/  FMUL R4, R30, UR22 ;  /* 0x000000161e047c20 */ /* 0x000fe40008400000 */
[----:B------:R-:W3:Y:S01]  /*1ebe0*/  LDL.LU R30, [R1+0x234] ;  /* 0x00023400011e7983 */ /* 0x000ee20000300800 */
[----:B------:R-:W-:Y:S02]  /*1ebf0*/  F2FP.SATFINITE.E5M2.F32.PACK_AB_MERGE_C R237, RZ, R237, RZ ;  /* 0x000000edffed723e */ /* 0x000fe400048060ff */
[----:B------:R-:W-:Y:S01]  /*1ec00*/  F2FP.SATFINITE.E5M2.F32.PACK_AB_MERGE_C R13, RZ, R5, RZ ;  /* 0x00000005ff0d723e */ /* 0x000fe200048060ff */
[----:B------:R-:W-:Y:S01]  /*1ec10*/  FMUL R5, R37, UR22 ;  /* 0x0000001625057c20 */ /* 0x000fe20008400000 */
[----:B------:R-:W-:Y:S01]  /*1ec20*/  ISETP.LT.OR P0, PT, R0, 0xd9, !P3 ;  /* 0x000000d90000780c */ /* 0x000fe20005f01670 */
[----:B------:R-:W3:Y:S01]  /*1ec30*/  LDL.LU R37, [R1+0x238] ;  /* 0x0002380001257983 */ /* 0x000ee20000300800 */
[----:B------:R-:W-:-:S03]  /*1ec40*/  F2FP.SATFINITE.E5M2.F32.PACK_AB_MERGE_C R15, RZ, R6, RZ ;  /* 0x00000006ff0f723e */ /* 0x000fc600048060ff */
[----:B------:R-:W-:Y:S01]  /*1ec50*/  @!P1 STG.E.U8 desc[UR20][R2.64+0xd1], R237 ;  /* 0x0000d1ed02009986 */ /* 0x000fe2000c101114 */
[----:B------:R-:W-:-:S03]  /*1ec60*/  ISETP.LT.OR P1, PT, R0, 0xda, !P3 ;  /* 0x000000da0000780c */ /* 0x000fc60005f21670 */
[----:B------:R0:W-:Y:S01]  /*1ec70*/  @!P5 STG.E.U8 desc[UR20][R24.64+0xd0], R11 ;  /* 0x0000d00b1800d986 */ /* 0x0001e2000c101114 */
[----:B------:R-:W-:-:S03]  /*1ec80*/  ISETP.LT.OR P5, PT, R0, 0xd9, !P2 ;  /* 0x000000d90000780c */ /* 0x000fc600057a1670 */
[----:B------:R1:W-:Y:S01]  /*1ec90*/  @!P6 STG.E.U8 desc[UR20][R24.64+0xd1], R13 ;  /* 0x0000d10d1800e986 */ /* 0x0003e2000c101114 */
[----:B0-----:R-:W-:Y:S02]  /*1eca0*/  F2FP.SATFINITE.E5M2.F32.PACK_AB_MERGE_C R11, RZ, R5, RZ ;  /* 0x00000005ff0b723e */ /* 0x001fe400048060ff */
[----:B-1----:R-:W-:Y:S01]  /*1ecb0*/  F2FP.SATFINITE.E5M2.F32.PACK_AB_MERGE_C R13, RZ, R7, RZ ;  /* 0x00000007ff0d723e */ /* 0x002fe200048060ff */
[----:B------:R0:W-:Y:S04]  /*1ecc0*/  @!P0 STG.E.U8 desc[UR20][R2.64+0xd8], R9 ;  /* 0x0000d80902008986 */ /* 0x0001e8000c101114 */
[----:B------:R1:W-:Y:S01]  /*1ecd0*/  @!P1 STG.E.U8 desc[UR20][R2.64+0xd9], R11 ;  /* 0x0000d90b02009986 */ /* 0x0003e2000c101114 */
[----:B0-----:R-:W-:-:S03]  /*1ece0*/  F2FP.SATFINITE.E5M2.F32.PACK_AB_MERGE_C R9, RZ, R4, RZ ;  /* 0x00000004ff09723e */ /* 0x001fc600048060ff */
[----:B------:R0:W-:Y:S01]  /*1ecf0*/  @!P5 STG.E.U8 desc[UR20][R24.64+0xd8], R15 ;  /* 0x0000d80f1800d986 */ /* 0x0001e2000c101114 */
[----:B--2---:R-:W-:-:S03]  /*1ed00*/  FMUL R5, R36, UR22 ;  /* 0x0000001624057c20 */ /* 0x004fc60008400000 */
[----:B------:R-:W2:Y:S02]  /*1ed10*/  LDL.LU R36, [R1+0x23c] ;  /* 0x00023c0001247983 */ /* 0x000ea40000300800 */
[----:B-1----:R-:W-:Y:S01]  /*1ed20*/  F2FP.SATFINITE.E5M2.F32.PACK_AB_MERGE_C R11, RZ, R5, RZ ;  /* 0x00000005ff0b723e */ /* 0x002fe200048060ff */
[----:B------:R-:W-:Y:S02]  /*1ed30*/  FMUL R6, R35, UR22 ;  /* 0x0000001623067c20 */ /* 0x000fe40008400000 */
[----:B------:R-:W2:Y:S01]  /*1ed40*/  LDL.LU R35, [R1+0x240] ;  /* 0x0002400001237983 */ /* 0x000ea20000300800 */
[----:B----4-:R-:W-:-:S03]  /*1ed50*/  FMUL R7, R34, UR22 ;  /* 0x0000001622077c20 */ /* 0x010fc60008400000 */
[----:B------:R-:W4:Y:S01]  /*1ed60*/  LDL.LU R34, [R1+0x244] ;  /* 0x0002440001227983 */ /* 0x000f220000300800 */
[----:B-----5:R-:W-:-:S03]  /*1ed70*/  FMUL R4, R33, UR22 ;  /* 0x0000001621047c20 */ /* 0x020fc60008400000 */
[----:B------:R-:W5:Y:S01]  /*1ed80*/  LDL.LU R33, [R1+0x248] ;  /* 0x0002480001217983 */ /* 0x000f620000300800 */
[----:B0-----:R-:W-:Y:S01]  /*1ed90*/  F2FP.SATFINITE.E5M2.F32.PACK_AB_MERGE_C R15, RZ, R6, RZ ;  /* 0x00000006ff0f723e */ /* 0x001fe200048060ff */
[----:B---3--:R-:W-:Y:S02]  /*1eda0*/  FMUL R5, R31, UR22 ;  /* 0x000000161f057c20 */ /* 0x008fe40008400000 */
[----:B------:R-:W3:Y:S01]  /*1edb0*/  LDL.LU R31, [R1+0x24c] ;  /* 0x00024c00011f7983 */ /* 0x000ee20000300800 */
[----:B------:R-:W-:-:S03]  /*1edc0*/  FMUL R6, R30, UR22 ;  /* 0x000000161e067c20 */ /* 0x000fc60008400000 */
[----:B------:R-:W3:Y:S01]  /*1edd0*/  LDL.LU R30, [R1+0x250] ;  /* 0x00025000011e7983 */ /* 0x000ee20000300800 */
[C---:B------:R-:W-:Y:S02]  /*1ede0*/  ISETP.LT.OR P6, PT, R0.reuse, 0xda, !P2 ;  /* 0x000000da0000780c */ /* 0x040fe400057c1670 */
[C---:B------:R-:W-:Y:S02]  /*1edf0*/  ISETP.LT.OR P5, PT, R0.reuse, 0xe1, !P3 ;  /* 0x000000e10000780c */ /* 0x040fe40005fa1670 */
[C---:B------:R-:W-:Y:S02]  /*1ee00*/  ISETP.LT.OR P0, PT, R0.reuse, 0xe1, !P2 ;  /* 0x000000e10000780c */ /* 0x040fe40005701670 */
[----:B------:R-:W-:-:S07]  /*1ee10*/  ISETP.LT.OR P1, PT, R0, 0xe2, !P2 ;  /* 0x000000e20000780c */ /* 0x000fce0005721670 */
[----:B------:R0:W-:Y:S01]  /*1ee20*/  @!P6 STG.E.U8 desc[UR20][R24.64+0xd9], R13 ;  /* 0x0000d90d1800e986 */ /* 0x0001e2000c101114 */
[C---:B------:R-:W-:Y:S02]  /*1ee30*/  ISETP.LT.OR P6, PT, R0.reuse, 0xe2, !P3 ;  /* 0x000000e20000780c */ /* 0x040fe40005fc1670 */
[----:B------:R-:W-:Y:S01]  /*1ee40*/  F2FP.SATFINITE.E5M2.F32.PACK_AB_MERGE_C R7, RZ, R7, RZ ;  /* 0x00000007ff07723e */ /* 0x000fe200048060ff */
[----:B------:R1:W-:Y:S01]  /*1ee50*/  @!P5 STG.E.U8 desc[UR20][R2.64+0xe0], R9 ;  /* 0x0000e0090200d986 */ /* 0x0003e2000c101114 */
[----:B------:R-:W-:Y:S02]  /*1ee60*/  ISETP.LT.OR P5, PT, R0, 0xea, !P2 ;  /* 0x000000ea0000780c */ /* 0x000fe400057a1670 */
[----:B0-----:R-:W-:Y:S01]  /*1ee70*/  F2FP.SATFINITE.E5M2.F32.PACK_AB_MERGE_C R13, RZ, R4, RZ ;  /* 0x00000004ff0d723e */ /* 0x001fe200048060ff */
[----:B------:R-:W-:-:S06]  /*1ee80*/  FMUL R4, R38, UR22 ;  /* 0x0000001626047c20 */ /* 0x000fcc0008400000 */
[----:B------:R-:W-:Y:S01]  /*1ee90*/  @!P6 STG.E.U8 desc[UR20][R2.64+0xe1], R11 ;  /* 0x0000e10b0200e986 */ /* 0x000fe2000c101114 */
[----:B------:R-:W-:-:S03]  /*1eea0*/  ISETP.LT.OR P6, PT, R0, 0xe9, !P3 ;  /* 0x000000e90000780c */ /* 0x000fc60005fc1670 */
[----:B------:R-:W-:Y:S01]  /*1eeb0*/  @!P0 STG.E.U8 desc[UR20][R24.64+0xe0], R15 ;  /* 0x0000e00f18008986 */ /* 0x000fe2000c101114 */
[----:B------:R-:W-:-:S03]  /*1eec0*/  ISETP.LT.OR P0, PT, R0, 0xea, !P3 ;  /* 0x000000ea0000780c */ /* 0x000fc60005f01670 */
[----:B------:R0:W-:Y:S04]  /*1eed0*/  @!P1 STG.E.U8 desc[UR20][R24.64+0xe1], R7 ;  /* 0x0000e10718009986 */ /* 0x0001e8000c101114 */
[----:B------:R-:W3:Y:S01]  /*1eee0*/  LDL.LU R38, [R1+0x254] ;  /* 0x0002540001267983 */ /* 0x000ee20000300800 */
[----:B-1----:R-:W-:Y:S02]  /*1eef0*/  F2FP.SATFINITE.E5M2.F32.PACK_AB_MERGE_C R9, RZ, R5, RZ ;  /* 0x00000005ff09723e */ /* 0x002fe400048060ff */
[----:B0-----:R-:W-:Y:S01]  /*1ef00*/  F2FP.SATFINITE.E5M2.F32.PACK_AB_MERGE_C R7, RZ, R4, RZ ;  /* 0x00000004ff07723e */ /* 0x001fe200048060ff */
[----:B------:R-:W-:Y:S02]  /*1ef10*/  FMUL R4, R37, UR22 ;  /* 0x0000001625047c20 */ /* 0x000fe40008400000 */
[----:B------:R-:W3:Y:S01]  /*1ef20*/  LDL.LU R37, [R1+0x258] ;  /* 0x0002580001257983 */ /* 0x000ee20000300800 */
[----:B------:R-:W-:-:S02]  /*1ef30*/  F2FP.SATFINITE.E5M2.F32.PACK_AB_MERGE_C R11, RZ, R6, RZ ;  /* 0x00000006ff0b723e */ /* 0x000fc400048060ff */
[----:B------:R-:W-:Y:S01]  /*1ef40*/  F2FP.SATFINITE.E5M2.F32.PACK_AB_MERGE_C R15, RZ, R4, RZ ;  /* 0x00000004ff0f723e */ /* 0x000fe200048060ff */
[----:B------:R-:W-:Y:S04]  /*1ef50*/  @!P6 STG.E.U8 desc[UR20][R2.64+0xe8], R13 ;  /* 0x0000e80d0200e986 */ /* 0x000fe8000c101114 */
[----:B------:R0:W-:Y:S04]  /*1ef60*/  @!P0 STG.E.U8 desc[UR20][R2.64+0xe9], R9 ;  /* 0x0000e90902008986 */ /* 0x0001e8000c101114 */
[----:B------:R1:W-:Y:S01]  /*1ef70*/  @!P5 STG.E.U8 desc[UR20][R24.64+0xe9], R11 ;  /* 0x0000e90b1800d986 */ /* 0x0003e2000c101114 */
[----:B--2---:R-:W-:-:S03]  /*1ef80*/  FMUL R5, R36, UR22 ;  /* 0x0000001624057c20 */ /* 0x004fc60008400000 */
[----:B------:R-:W2:Y:S02]  /*1ef90*/  LDL.LU R36, [R1+0x25c] ;  /* 0x00025c0001247983 */ /* 0x000ea40000300800 */
[----:B0-----:R-:W-:Y:S01]  /*1efa0*/  F2FP.SATFINITE.E5M2.F32.PACK_AB_MERGE_C R9, RZ, R5, RZ ;  /* 0x00000005ff09723e */ /* 0x001fe200048060ff */
[----:B------:R-:W-:Y:S02]  /*1efb0*/  FMUL R6, R35, UR22 ;  /* 0x0000001623067c20 */ /* 0x000fe40008400000 */
[----:B------:R-:W2:Y:S01]  /*1efc0*/  LDL.LU R35, [R1+0x260] ;  /* 0x0002600001237983 */ /* 0x000ea20000300800 */
[----:B----4-:R-:W-:-:S03]  /*1efd0*/  FMUL R4, R34, UR22 ;  /* 0x0000001622047c20 */ /* 0x010fc60008400000 */
[----:B------:R-:W4:Y:S02]  /*1efe0*/  LDL.LU R34, [R1+0x264] ;  /* 0x0002640001227983 */ /* 0x000f240000300800 */
[----:B-1----:R-:W-:Y:S01]  /*1eff0*/  F2FP.SATFINITE.E5M2.F32.PACK_AB_MERGE_C R11, RZ, R4, RZ ;  /* 0x00000004ff0b723e */ /* 0x002fe200048060ff */
[----:B-----5:R-:W-:Y:S02]  /*1f000*/  FMUL R4, R33, UR22 ;  /* 0x0000001621047c20 */ /* 0x020fe40008400000 */
[----:B------:R-:W5:Y:S03]  /*1f010*/  LDL.LU R33, [R1+0x268] ;  /* 0x0002680001217983 */ /* 0x000f660000300800 */
[----:B------:R-:W-:Y:S01]  /*1f020*/  F2FP.SATFINITE.E5M2.F32.PACK_AB_MERGE_C R13, RZ, R4, RZ ;  /* 0x00000004ff0d723e */ /* 0x000fe200048060ff */
        /* <DEDUP_REMOVED lines=9> */
[----:B------:R-:W-:-:S03]  /*1f0c0*/  ISETP.LT.OR P1, PT, R0, 0xf1, !P2 ;  /* 0x000000f10000780c */ /* 0x000fc60005721670 */
[----:B------:R1:W-:Y:S01]  /*1f0d0*/  @!P6 STG.E.U8 desc[UR20][R2.64+0xf0], R15 ;  /* 0x0000f00f0200e986 */ /* 0x0003e2000c101114 */
[C---:B------:R-:W-:Y:S02]  /*1f0e0*/  ISETP.LT.OR P6, PT, R0.reuse, 0xf9, !P3 ;  /* 0x000000f90000780c */ /* 0x040fe40005fc1670 */
[----:B------:R-:W-:Y:S01]  /*1f0f0*/  ISETP.LT.OR P3, PT, R0, 0xfa, !P3 ;  /* 0x000000fa0000780c */ /* 0x000fe20005f61670 */
[----:B------:R1:W-:Y:S01]  /*1f100*/  @!P0 STG.E.U8 desc[UR20][R2.64+0xf1], R9 ;  /* 0x0000f10902008986 */ /* 0x0003e2000c101114 */
[----:B0-----:R-:W-:Y:S02]  /*1f110*/  F2FP.SATFINITE.E5M2.F32.PACK_AB_MERGE_C R7, RZ, R6, RZ ;  /* 0x00000006ff07723e */ /* 0x001fe400048060ff */
[----:B-1----:R-:W-:Y:S02]  /*1f120*/  F2FP.SATFINITE.E5M2.F32.PACK_AB_MERGE_C R15, RZ, R5, RZ ;  /* 0x00000005ff0f723e */ /* 0x002fe400048060ff */
[----:B------:R-:W-:Y:S01]  /*1f130*/  F2FP.SATFINITE.E5M2.F32.PACK_AB_MERGE_C R9, RZ, R4, RZ ;  /* 0x00000004ff09723e */ /* 0x000fe200048060ff */
[----:B------:R-:W-:-:S02]  /*1f140*/  FMUL R4, R38, UR22 ;  /* 0x0000001626047c20 */ /* 0x000fc40008400000 */
[----:B------:R-:W3:Y:S04]  /*1f150*/  LDL.LU R38, [R1+0x274] ;  /* 0x0002740001267983 */ /* 0x000ee80000300800 */
[----:B------:R0:W-:Y:S01]  /*1f160*/  @!P5 STG.E.U8 desc[UR20][R24.64+0xf1], R11 ;  /* 0x0000f10b1800d986 */ /* 0x0001e2000c101114 */
[----:B------:R-:W-:Y:S01]  /*1f170*/  ISETP.LT.OR P5, PT, R0, 0xf9, !P2 ;  /* 0x000000f90000780c */ /* 0x000fe200057a1670 */
[----:B------:R-:W-:Y:S02]  /*1f180*/  FMUL R5, R37, UR22 ;  /* 0x0000001625057c20 */ /* 0x000fe40008400000 */
[----:B------:R-:W3:Y:S04]  /*1f190*/  LDL.LU R37, [R1+0x278] ;  /* 0x0002780001257983 */ /* 0x000ee80000300800 */
[----:B------:R1:W-:Y:S04]  /*1f1a0*/  @!P1 STG.E.U8 desc[UR20][R24.64+0xf0], R7 ;  /* 0x0000f00718009986 */ /* 0x0003e8000c101114 */
[----:B------:R-:W-:Y:S04]  /*1f1b0*/  @!P6 STG.E.U8 desc[UR20][R2.64+0xf8], R13 ;  /* 0x0000f80d0200e986 */ /* 0x000fe8000c101114 */
[----:B------:R4:W-:Y:S01]  /*1f1c0*/  @!P3 STG.E.U8 desc[UR20][R2.64+0xf9], R15 ;  /* 0x0000f90f0200b986 */ /* 0x0009e2000c101114 */
[----:B0-----:R-:W-:-:S03]  /*1f1d0*/  F2FP.SATFINITE.E5M2.F32.PACK_AB_MERGE_C R11, RZ, R4, RZ ;  /* 0x00000004ff0b723e */ /* 0x001fc600048060ff */
[----:B------:R0:W-:Y:S01]  /*1f1e0*/  @!P5 STG.E.U8 desc[UR20][R24.64+0xf8], R9 ;  /* 0x0000f8091800d986 */ /* 0x0001e2000c101114 */
[----:B--2---:R-:W-:-:S03]  /*1f1f0*/  FMUL R6, R36, UR22 ;  /* 0x0000001624067c20 */ /* 0x004fc60008400000 */
[----:B------:R-:W2:Y:S01]  /*1f200*/  LDL.LU R36, [R1+0x27c] ;  /* 0x00027c0001247983 */ /* 0x000ea20000300800 */
[----:B-1----:R-:W-:-:S03]  /*1f210*/  FMUL R7, R35, UR22 ;  /* 0x0000001623077c20 */ /* 0x002fc60008400000 */
        /* <DEDUP_REMOVED lines=10> */
[----:B------:R-:W-:Y:S02]  /*1f2c0*/  ISETP.GE.AND P1, PT, R32, 0x81, PT ;  /* 0x000000812000780c */ /* 0x000fe40003f26270 */
[C---:B------:R-:W-:Y:S02]  /*1f2d0*/  ISETP.LT.OR P2, PT, R0.reuse, 0xfa, !P2 ;  /* 0x000000fa0000780c */ /* 0x040fe40005741670 */
[C---:B------:R-:W-:Y:S02]  /*1f2e0*/  ISETP.LT.OR P6, PT, R0.reuse, 0x1, !P1 ;  /* 0x000000010000780c */ /* 0x040fe40004fc1670 */
[----:B------:R-:W-:Y:S02]  /*1f2f0*/  ISETP.LT.OR P3, PT, R0, 0x2, !P1 ;  /* 0x000000020000780c */ /* 0x000fe40004f61670 */
[----:B------:R-:W-:Y:S02]  /*1f300*/  F2FP.SATFINITE.E5M2.F32.PACK_AB_MERGE_C R5, RZ, R5, RZ ;  /* 0x00000005ff05723e */ /* 0x000fe400048060ff */
[----:B------:R-:W-:-:S05]  /*1f310*/  ISETP.GE.AND P0, PT, R32, 0x89, PT ;  /* 0x000000892000780c */ /* 0x000fca0003f06270 */
[----:B------:R-:W-:Y:S01]  /*1f320*/  @!P2 STG.E.U8 desc[UR20][R24.64+0xf9], R11 ;  /* 0x0000f90b1800a986 */ /* 0x000fe2000c101114 */
[----:B------:R-:W-:-:S03]  /*1f330*/  F2FP.SATFINITE.E5M2.F32.PACK_AB_MERGE_C R13, RZ, R6, RZ ;  /* 0x00000006ff0d723e */ /* 0x000fc600048060ff */
[----:B------:R0:W-:Y:S01]  /*1f340*/  @!P6 STG.E.U8 desc[UR20][R28.64], R5 ;  /* 0x000000051c00e986 */ /* 0x0001e2000c101114 */
[C---:B------:R-:W-:Y:S02]  /*1f350*/  ISETP.LT.OR P6, PT, R0.reuse, 0x2, !P0 ;  /* 0x000000020000780c */ /* 0x040fe400047c1670 */
[C---:B------:R-:W-:Y:S01]  /*1f360*/  ISETP.LT.OR P5, PT, R0.reuse, 0x1, !P0 ;  /* 0x000000010000780c */ /* 0x040fe200047a1670 */
[----:B------:R1:W-:Y:S01]  /*1f370*/  @!P3 STG.E.U8 desc[UR20][R28.64+0x1], R13 ;  /* 0x0000010d1c00b986 */ /* 0x0003e2000c101114 */
[----:B------:R-:W-:Y:S02]  /*1f380*/  ISETP.LT.OR P2, PT, R0, 0xa, !P1 ;  /* 0x0000000a0000780c */ /* 0x000fe40004f41670 */
[----:B0-----:R-:W-:Y:S02]  /*1f390*/  F2FP.SATFINITE.E5M2.F32.PACK_AB_MERGE_C R5, RZ, R3, RZ ;  /* 0x00000003ff05723e */ /* 0x001fe400048060ff */
[----:B-1----:R-:W-:Y:S01]  /*1f3a0*/  F2FP.SATFINITE.E5M2.F32.PACK_AB_MERGE_C R13, RZ, R2, RZ ;  /* 0x00000002ff0d723e */ /* 0x002fe200048060ff */
[----:B------:R-:W-:-:S02]  /*1f3b0*/  FMUL R3, R38, UR22 ;  /* 0x0000001626037c20 */ /* 0x000fc40008400000 */
[----:B------:R-:W3:Y:S01]  /*1f3c0*/  LDL.LU R38, [R1+0x294] ;  /* 0x0002940001267983 */ /* 0x000ee20000300800 */
[----:B------:R-:W-:Y:S02]  /*1f3d0*/  F2FP.SATFINITE.E5M2.F32.PACK_AB_MERGE_C R11, RZ, R4, RZ ;  /* 0x00000004ff0b723e */ /* 0x000fe400048060ff */
[----:B------:R-:W-:Y:S01]  /*1f3e0*/  ISETP.LT.OR P3, PT, R0, 0x9, !P1 ;  /* 0x000000090000780c */ /* 0x000fe20004f61670 */
[----:B------:R0:W-:Y:S01]  /*1f3f0*/  @!P6 STG.E.U8 desc[UR20][R26.64+0x1], R9 ;  /* 0x000001091a00e986 */ /* 0x0001e2000c101114 */
[----:B------:R-:W-:-:S03]  /*1f400*/  FMUL R2, R37, UR22 ;  /* 0x0000001625027c20 */ /* 0x000fc60008400000 */
[----:B------:R-:W3:Y:S01]  /*1f410*/  LDL.LU R37, [R1+0x298] ;  /* 0x0002980001257983 */ /* 0x000ee20000300800 */
[----:B------:R-:W-:Y:S02]  /*1f420*/  F2FP.SATFINITE.E5M2.F32.PACK_AB_MERGE_C R7, RZ, R7, RZ ;  /* 0x00000007ff07723e */ /* 0x000fe400048060ff */
[----:B0-----:R-:W-:-:S03]  /*1f430*/  F2FP.SATFINITE.E5M2.F32.PACK_AB_MERGE_C R9, RZ, R2, RZ ;  /* 0x00000002ff09723e */ /* 0x001fc600048060ff */
        /* <DEDUP_REMOVED lines=8> */
[----:B------:R-:W2:Y:S03]  /*1f4c0*/  LDL.LU R35, [R1+0x2a0] ;  /* 0x0002a00001237983 */ /* 0x000ea60000300800 */
[----:B------:R-:W-:Y:S01]  /*1f4d0*/  F2FP.SATFINITE.E5M2.F32.PACK_AB_MERGE_C R15, RZ, R2, RZ ;  /* 0x00000002ff0f723e */ /* 0x000fe200048060ff */
[----:B----4-:R-:W-:Y:S02]  /*1f4e0*/  FMUL R2, R34, UR22 ;  /* 0x0000001622027c20 */ /* 0x010fe40008400000 */
[----:B------:R-:W4:Y:S01]  /*1f4f0*/  LDL.LU R34, [R1+0x2a4] ;  /* 0x0002a40001227983 */ /* 0x000f220000300800 */
[----:B-----5:R-:W-:-:S03]  /*1f500*/  FMUL R3, R33, UR22 ;  /* 0x0000001621037c20 */ /* 0x020fc60008400000 */
[----:B------:R-:W5:Y:S01]  /*1f510*/  LDL.LU R33, [R1+0x2a8] ;  /* 0x0002a80001217983 */ /* 0x000f620000300800 */
[----:B---3--:R-:W-:-:S03]  /*1f520*/  FMUL R4, R31, UR22 ;  /* 0x000000161f047c20 */ /* 0x008fc60008400000 */
[----:B------:R-:W3:Y:S01]  /*1f530*/  LDL.LU R31, [R1+0x2ac] ;  /* 0x0002ac00011f7983 */ /* 0x000ee20000300800 */
[----:B0-----:R-:W-:-:S03]  /*1f540*/  FMUL R5, R30, UR22 ;  /* 0x000000161e057c20 */ /* 0x001fc60008400000 */
[----:B------:R-:W3:Y:S01]  /*1f550*/  LDL.LU R30, [R1+0x2b0] ;  /* 0x0002b000011e7983 */ /* 0x000ee20000300800 */
[C---:B------:R-:W-:Y:S02]  /*1f560*/  ISETP.LT.OR P6, PT, R0.reuse, 0xa, !P0 ;  /* 0x0000000a0000780c */ /* 0x040fe400047c1670 */
[C---:B------:R-:W-:Y:S02]  /*1f570*/  ISETP.LT.OR P5, PT, R0.reuse, 0x9, !P0 ;  /* 0x000000090000780c */ /* 0x040fe400047a1670 */
[C---:B------:R-:W-:Y:S02]  /*1f580*/  ISETP.LT.OR P3, PT, R0.reuse, 0x11, !P1 ;  /* 0x000000110000780c */ /* 0x040fe40004f61670 */
[----:B------:R-:W-:-:S07]  /*1f590*/  ISETP.LT.OR P2, PT, R0, 0x12, !P1 ;  /* 0x000000120000780c */ /* 0x000fce0004f41670 */
[----:B------:R0:W-:Y:S01]  /*1f5a0*/  @!P6 STG.E.U8 desc[UR20][R26.64+0x9], R7 ;  /* 0x000009071a00e986 */ /* 0x0001e2000c101114 */
[----:B------:R-:W-:-:S03]  /*1f5b0*/  ISETP.LT.OR P6, PT, R0, 0x12, !P0 ;  /* 0x000000120000780c */ /* 0x000fc600047c1670 */
[----:B------:R-:W-:Y:S01]  /*1f5c0*/  @!P5 STG.E.U8 desc[UR20][R26.64+0x8], R13 ;  /* 0x0000080d1a00d986 */ /* 0x000fe2000c101114 */
[----:B------:R-:W-:-:S03]  /*1f5d0*/  ISETP.LT.OR P5, PT, R0, 0x11, !P0 ;  /* 0x000000110000780c */ /* 0x000fc600047a1670 */
[----:B------:R1:W-:Y:S01]  /*1f5e0*/  @!P3 STG.E.U8 desc[UR20][R28.64+0x10], R9 ;  /* 0x000010091c00b986 */ /* 0x0003e2000c101114 */
[C---:B------:R-:W-:Y:S02]  /*1f5f0*/  ISETP.LT.OR P3, PT, R0.reuse, 0x19, !P1 ;  /* 0x000000190000780c */ /* 0x040fe40004f61670 */
[----:B0-----:R-:W-:Y:S01]  /*1f600*/  F2FP.SATFINITE.E5M2.F32.PACK_AB_MERGE_C R7, RZ, R2, RZ ;  /* 0x00000002ff07723e */ /* 0x001fe200048060ff */
[----:B------:R0:W-:Y:S01]  /*1f610*/  @!P2 STG.E.U8 desc[UR20][R28.64+0x11], R11 ;  /* 0x0000110b1c00a986 */ /* 0x0001e2000c101114 */
[----:B------:R-:W-:Y:S02]  /*1f620*/  ISETP.LT.OR P2, PT, R0, 0x1a, !P1 ;  /* 0x0000001a0000780c */ /* 0x000fe40004f41670 */
[----:B-1----:R-:W-:Y:S01]  /*1f630*/  F2FP.SATFINITE.E5M2.F32.PACK_AB_MERGE_C R9, RZ, R3, RZ ;  /* 0x00000003ff09723e */ /* 0x002fe200048060ff */
[----:B------:R-:W-:Y:S02]  /*1f640*/  FMUL R2, R38, UR22 ;  /* 0x0000001626027c20 */ /* 0x000fe40008400000 */
[----:B------:R-:W3:Y:S01]  /*1f650*/  LDL.LU R38, [R1+0x2b4] ;  /* 0x0002b40001267983 */ /* 0x000ee20000300800 */
[----:B0-----:R-:W-:-:S03]  /*1f660*/  F2FP.SATFINITE.E5M2.F32.PACK_AB_MERGE_C R11, RZ, R4, RZ ;  /* 0x00000004ff0b723e */ /* 0x001fc600048060ff */
[----:B------:R0:W-:Y:S01]  /*1f670*/  @!P6 STG.E.U8 desc[UR20][R26.64+0x11], R7 ;  /* 0x000011071a00e986 */ /* 0x0001e2000c101114 */
[----:B------:R-:W-:Y:S01]  /*1f680*/  ISETP.LT.OR P6, PT, R0, 0x1a, !P0 ;  /* 0x0000001a0000780c */ /* 0x000fe200047c1670 */
[----:B------:R-:W-:Y:S02]  /*1f690*/  FMUL R3, R37, UR22 ;  /* 0x0000001625037c20 */ /* 0x000fe40008400000 */
[----:B------:R-:W3:Y:S01]  /*1f6a0*/  LDL.LU R37, [R1+0x2b8] ;  /* 0x0002b80001257983 */ /* 0x000ee20000300800 */
[----:B0-----:R-:W-:-:S03]  /*1f6b0*/  F2FP.SATFINITE.E5M2.F32.PACK_AB_MERGE_C R7, RZ, R2, RZ ;  /* 0x00000002ff07723e */ /* 0x001fc600048060ff */
[----:B------:R-:W-:Y:S04]  /*1f6c0*/  @!P5 STG.E.U8 desc[UR20][R26.64+0x10], R15 ;  /* 0x0000100f1a00d986 */ /* 0x000fe8000c101114 */
        /* <DEDUP_REMOVED lines=13> */
[----:B------:R-:W5:Y:S02]  /*1f7a0*/  LDL.LU R33, [R1+0x2c8] ;  /* 0x0002c80001217983 */ /* 0x000f640000300800 */
        /* <DEDUP_REMOVED lines=8> */
[----:B------:R-:W-:Y:S02]  /*1f830*/  F2FP.SATFINITE.E5M2.F32.PACK_AB_MERGE_C R5, RZ, R5, RZ ;  /* 0x00000005ff05723e */ /* 0x000fe400048060ff */
[----:B------:R-:W-:-:S05]  /*1f840*/  ISETP.LT.OR P6, PT, R0, 0x22, !P0 ;  /* 0x000000220000780c */ /* 0x000fca00047c1670 */
[----:B------:R0:W-:Y:S01]  /*1f850*/  @!P5 STG.E.U8 desc[UR20][R26.64+0x18], R5 ;  /* 0x000018051a00d986 */ /* 0x0001e2000c101114 */
[----:B------:R-:W-:-:S03]  /*1f860*/  ISETP.LT.OR P5, PT, R0, 0x21, !P0 ;  /* 0x000000210000780c */ /* 0x000fc600047a1670 */
[----:B------:R-:W-:Y:S01]  /*1f870*/  @!P3 STG.E.U8 desc[UR20][R28.64+0x20], R9 ;  /* 0x000020091c00b986 */ /* 0x000fe2000c101114 */
[----:B------:R-:W-:-:S03]  /*1f880*/  ISETP.LT.OR P3, PT, R0, 0x29, !P1 ;  /* 0x000000290000780c */ /* 0x000fc60004f61670 */
[----:B------:R1:W-:Y:S01]  /*1f890*/  @!P2 STG.E.U8 desc[UR20][R28.64+0x21], R11 ;  /* 0x0000210b1c00a986 */ /* 0x0003e2000c101114 */
[----:B------:R-:W-:Y:S02]  /*1f8a0*/  ISETP.LT.OR P2, PT, R0, 0x2a, !P1 ;  /* 0x0000002a0000780c */ /* 0x000fe40004f41670 */
[----:B0-----:R-:W-:Y:S02]  /*1f8b0*/  F2FP.SATFINITE.E5M2.F32.PACK_AB_MERGE_C R5, RZ, R3, RZ ;  /* 0x00000003ff05723e */ /* 0x001fe400048060ff */
[----:B-1----:R-:W-:Y:S01]  /*1f8c0*/  F2FP.SATFINITE.E5M2.F32.PACK_AB_MERGE_C R11, RZ, R2, RZ ;  /* 0x00000002ff0b723e */ /* 0x002fe200048060ff */
[----:B------:R-:W-:Y:S02]  /*1f8d0*/  FMUL R2, R38, UR22 ;  /* 0x0000001626027c20 */ /* 0x000fe40008400000 */
[----:B------:R-:W3:Y:S01]  /*1f8e0*/  LDL.LU R38, [R1+0x2d4] ;  /* 0x0002d40001267983 */ /* 0x000ee20000300800 */
[----:B------:R-:W-:-:S03]  /*1f8f0*/  F2FP.SATFINITE.E5M2.F32.PACK_AB_MERGE_C R9, RZ, R4, RZ ;  /* 0x00000004ff09723e */ /* 0x000fc600048060ff */
[----:B------:R-:W-:Y:S01]  /*1f900*/  @!P6 STG.E.U8 desc[UR20][R26.64+0x21], R5 ;  /* 0x000021051a00e986 */ /* 0x000fe2000c101114 */
[----:B------:R-:W-:Y:S01]  /*1f910*/  ISETP.LT.OR P6, PT, R0, 0x2a, !P0 ;  /* 0x0000002a0000780c */ /* 0x000fe200047c1670 */
[----:B------:R-:W-:Y:S02]  /*1f920*/  FMUL R3, R37, UR22 ;  /* 0x0000001625037c20 */ /* 0x000fe40008400000 */
[----:B------:R-:W3:Y:S04]  /*1f930*/  LDL.LU R37, [R1+0x2d8] ;  /* 0x0002d80001257983 */ /* 0x000ee80000300800 */
[----:B------:R-:W-:Y:S04]  /*1f940*/  @!P5 STG.E.U8 desc[UR20][R26.64+0x20], R13 ;  /* 0x0000200d1a00d986 */ /* 0x000fe8000c101114 */
[----:B------:R0:W-:Y:S04]  /*1f950*/  @!P3 STG.E.U8 desc[UR20][R28.64+0x28], R7 ;  /* 0x000028071c00b986 */ /* 0x0001e8000c101114 */
[----:B------:R1:W-:Y:S01]  /*1f960*/  @!P2 STG.E.U8 desc[UR20][R28.64+0x29], R9 ;  /* 0x000029091c00a986 */ /* 0x0003e2000c101114 */
[----:B0-----:R-:W-:-:S02]  /*1f970*/  F2FP.SATFINITE.E5M2.F32.PACK_AB_MERGE_C R7, RZ, R2, RZ ;  /* 0x00000002ff07723e */ /* 0x001fc400048060ff */
[----:B-1----:R-:W-:-:S03]  /*1f980*/  F2FP.SATFINITE.E5M2.F32.PACK_AB_MERGE_C R9, RZ, R3, RZ ;  /* 0x00000003ff09723e */ /* 0x002fc600048060ff */
[----:B------:R0:W-:Y:S01]  /*1f990*/  @!P6 STG.E.U8 desc[UR20][R26.64+0x29], R7 ;  /* 0x000029071a00e986 */ /* 0x0001e2000c101114 */
[----:B--2---:R-:W-:-:S03]  /*1f9a0*/  FMUL R4, R36, UR22 ;  /* 0x0000001624047c20 */ /* 0x004fc60008400000 */
[----:B------:R-:W2:Y:S02]  /*1f9b0*/  LDL.LU R36, [R1+0x2dc] ;  /* 0x0002dc0001247983 */ /* 0x000ea40000300800 */
[----:B------:R-:W-:Y:S01]  /*1f9c0*/  F2FP.SATFINITE.E5M2.F32.PACK_AB_MERGE_C R13, RZ, R4, RZ ;  /* 0x00000004ff0d723e */ /* 0x000fe200048060ff */
        /* <DEDUP_REMOVED lines=15> */
[----:B------:R-:W-:Y:S01]  /*1fac0*/  @!P5 STG.E.U8 desc[UR20][R26.64+0x28], R11 ;  /* 0x0000280b1a00d986 */ /* 0x000fe2000c101114 */
[----:B------:R-:W-:-:S03]  /*1fad0*/  ISETP.LT.OR P5, PT, R0, 0x31, !P0 ;  /* 0x000000310000780c */ /* 0x000fc600047a1670 */
[----:B------:R0:W-:Y:S01]  /*1fae0*/  @!P2 STG.E.U8 desc[UR20][R28.64+0x31], R13 ;  /* 0x0000310d1c00a986 */ /* 0x0001e2000c101114 */
[----:B------:R-:W-:-:S03]  /*1faf0*/  ISETP.LT.OR P2, PT, R0, 0x3a, !P1 ;  /* 0x0000003a0000780c */ /* 0x000fc60004f41670 */
[----:B------:R1:W-:Y:S01]  /*1fb00*/  @!P3 STG.E.U8 desc[UR20][R28.64+0x30], R9 ;  /* 0x000030091c00b986 */ /* 0x0003e2000c101114 */
[----:B------:R-:W-:Y:S02]  /*1fb10*/  ISETP.LT.OR P3, PT, R0, 0x39, !P1 ;  /* 0x000000390000780c */ /* 0x000fe40004f61670 */
[----:B------:R-:W-:Y:S02]  /*1fb20*/  F2FP.SATFINITE.E5M2.F32.PACK_AB_MERGE_C R5, RZ, R5, RZ ;  /* 0x00000005ff05723e */ /* 0x000fe400048060ff */
[----:B0-----:R-:W-:Y:S02]  /*1fb30*/  F2FP.SATFINITE.E5M2.F32.PACK_AB_MERGE_C R13, RZ, R2, RZ ;  /* 0x00000002ff0d723e */ /* 0x001fe400048060ff */
[----:B-1----:R-:W-:Y:S01]  /*1fb40*/  F2FP.SATFINITE.E5M2.F32.PACK_AB_MERGE_C R9, RZ, R3, RZ ;  /* 0x00000003ff09723e */ /* 0x002fe200048060ff */
[----:B------:R-:W-:Y:S02]  /*1fb50*/  FMUL R3, R38, UR22 ;  /* 0x0000001626037c20 */ /* 0x000fe40008400000 */
[----:B------:R-:W3:Y:S01]  /*1fb60*/  LDL.LU R38, [R1+0x2f4] ;  /* 0x0002f40001267983 */ /* 0x000ee20000300800 */
[----:B------:R-:W-:-:S03]  /*1fb70*/  F2FP.SATFINITE.E5M2.F32.PACK_AB_MERGE_C R11, RZ, R4, RZ ;  /* 0x00000004ff0b723e */ /* 0x000fc600048060ff */
[----:B------:R0:W-:Y:S01]  /*1fb80*/  @!P6 STG.E.U8 desc[UR20][R26.64+0x31], R7 ;  /* 0x000031071a00e986 */ /* 0x0001e2000c101114 */
[----:B------:R-:W-:-:S03]  /*1fb90*/  FMUL R2, R37, UR22 ;  /* 0x0000001625027c20 */ /* 0x000fc60008400000 */
[----:B------:R-:W3:Y:S01]  /*1fba0*/  LDL.LU R37, [R1+0x2f8] ;  /* 0x0002f80001257983 */ /* 0x000ee20000300800 */
[----:B------:R-:W-:Y:S02]  /*1fbb0*/  ISETP.LT.OR P6, PT, R0, 0x3a, !P0 ;  /* 0x0000003a0000780c */ /* 0x000fe400047c1670 */
[----:B0-----:R-:W-:Y:S01]  /*1fbc0*/  F2FP.SATFINITE.E5M2.F32.PACK_AB_MERGE_C R7, RZ, R2, RZ ;  /* 0x00000002ff07723e */ /* 0x001fe200048060ff */
[----:B------:R0:W-:Y:S04]  /*1fbd0*/  @!P5 STG.E.U8 desc[UR20][R26.64+0x30], R5 ;  /* 0x000030051a00d986 */ /* 0x0001e8000c101114 */
[----:B------:R-:W-:Y:S04]  /*1fbe0*/  @!P2 STG.E.U8 desc[UR20][R28.64+0x39], R11 ;  /* 0x0000390b1c00a986 */ /* 0x000fe8000c101114 */
[----:B------:R1:W-:Y:S01]  /*1fbf0*/  @!P3 STG.E.U8 desc[UR20][R28.64+0x38], R9 ;  /* 0x000038091c00b986 */ /* 0x0003e2000c101114 */
[----:B0-----:R-:W-:-:S05]  /*1fc00*/  F2FP.SATFINITE.E5M2.F32.PACK_AB_MERGE_C R5, RZ, R3, RZ ;  /* 0x00000003ff05723e */ /* 0x001fca00048060ff */
        /* <DEDUP_REMOVED lines=42> */
[----:B------:R-:W-:Y:S01]  /*1feb0*/  F2FP.SATFINITE.E5M2.F32.PACK_AB_MERGE_C R11, RZ, R4, RZ ;  /* 0x00000004ff0b723e */ /* 0x000fe200048060ff */
[----:B------:R-:W-:Y:S02]  /*1fec0*/  FMUL R2, R35, UR22 ;  /* 0x0000001623027c20 */ /* 0x000fe40008400000 */
[----:B------:R-:W2:Y:S03]  /*1fed0*/  LDL.LU R35, [R1+0x320] ;  /* 0x0003200001237983 */ /* 0x000ea60000300800 */
[----:B-1----:R-:W-:Y:S01]  /*1fee0*/  F2FP.SATFINITE.E5M2.F32.PACK_AB_MERGE_C R13, RZ, R2, RZ ;  /* 0x00000002ff0d723e */ /* 0x002fe200048060ff */
        /* <DEDUP_REMOVED lines=146> */
[----:B------:R-:W-:-:S03]  /*20810*/  FMUL R3, R37, UR22 ;  /* 0x0000001625037c20 */ /* 0x000fc60008400000 */
[----:B------:R-:W3:Y:S04]  /*20820*/  LDL.LU R37, [R1+0x398] ;  /* 0x0003980001257983 */ /* 0x000ee80000300800 */
[----:B------:R-:W-:Y:S04]  /*20830*/  @!P5 STG.E.U8 desc[UR20][R26.64+0x80], R13 ;  /* 0x0000800d1a00d986 */ /* 0x000fe8000c101114 */
[----:B------:R0:W-:Y:S04]  /*20840*/  @!P3 STG.E.U8 desc[UR20][R28.64+0x88], R7 ;  /* 0x000088071c00b986 */ /* 0x0001e8000c101114 */
[----:B------:R1:W-:Y:S01]  /*20850*/  @!P2 STG.E.U8 desc[UR20][R28.64+0x89], R9 ;  /* 0x000089091c00a986 */ /* 0x0003e2000c101114 */
[----:B0-----:R-:W-:-:S02]  /*20860*/  F2FP.SATFINITE.E5M2.F32.PACK_AB_MERGE_C R7, RZ, R2, RZ ;  /* 0x00000002ff07723e */ /* 0x001fc400048060ff */
[----:B-1----:R-:W-:Y:S01]  /*20870*/  F2FP.SATFINITE.E5M2.F32.PACK_AB_MERGE_C R9, RZ, R3, RZ ;  /* 0x00000003ff09723e */ /* 0x002fe200048060ff */
[----:B--2---:R-:W-:Y:S02]  /*20880*/  FMUL R4, R36, UR22 ;  /* 0x0000001624047c20 */ /* 0x004fe40008400000 */
[----:B------:R-:W2:Y:S03]  /*20890*/  LDL.LU R36, [R1+0x39c] ;  /* 0x00039c0001247983 */ /* 0x000ea60000300800 */
[----:B------:R-:W-:Y:S01]  /*208a0*/  F2FP.SATFINITE.E5M2.F32.PACK_AB_MERGE_C R13, RZ, R4, RZ ;  /* 0x00000004ff0d723e */ /* 0x000fe200048060ff */
[----:B------:R-:W-:Y:S02]  /*208b0*/  FMUL R5, R35, UR22 ;  /* 0x0000001623057c20 */ /* 0x000fe40008400000 */
[----:B------:R-:W2:Y:S01]  /*208c0*/  LDL.LU R35, [R1+0x3a0] ;  /* 0x0003a00001237983 */ /* 0x000ea20000300800 */
[----:B----4-:R-:W-:-:S03]  /*208d0*/  FMUL R2, R34, UR22 ;  /* 0x0000001622027c20 */ /* 0x010fc60008400000 */
[----:B------:R-:W4:Y:S01]  /*208e0*/  LDL.LU R34, [R1+0x3a4] ;  /* 0x0003a40001227983 */ /* 0x000f220000300800 */
[----:B-----5:R-:W-:-:S03]  /*208f0*/  FMUL R3, R33, UR22 ;  /* 0x0000001621037c20 */ /* 0x020fc60008400000 */
[----:B------:R-:W5:Y:S01]  /*20900*/  LDL.LU R33, [R1+0x3a8] ;  /* 0x0003a80001217983 */ /* 0x000f620000300800 */
        /* <DEDUP_REMOVED lines=16> */
[----:B------:R-:W-:Y:S01]  /*20a10*/  @!P2 STG.E.U8 desc[UR20][R28.64+0x91], R13 ;  /* 0x0000910d1c00a986 */ /* 0x000fe2000c101114 */
[----:B------:R-:W-:Y:S02]  /*20a20*/  ISETP.LT.OR P2, PT, R0, 0x9a, !P1 ;  /* 0x0000009a0000780c */ /* 0x000fe40004f41670 */
        /* <DEDUP_REMOVED lines=82> */
[----:B------:R0:W-:Y:S01]  /*20f50*/  @!P6 STG.E.U8 desc[UR20][R26.64+0xb1], R7 ;  /* 0x0000b1071a00e986 */ /* 0x0001e2000c101114 */
[----:B------:R-:W-:-:S03]  /*20f60*/  FMUL R3, R38, UR22 ;  /* 0x0000001626037c20 */ /* 0x000fc60008400000 */
[----:B------:R-:W3:Y:S01]  /*20f70*/  LDL.LU R38, [R1+0x3f4] ;  /* 0x0003f40001267983 */ /* 0x000ee20000300800 */
[----:B------:R-:W-:Y:S02]  /*20f80*/  F2FP.SATFINITE.E5M2.F32.PACK_AB_MERGE_C R11, RZ, R4, RZ ;  /* 0x00000004ff0b723e */ /* 0x000fe400048060ff */
[----:B------:R-:W-:Y:S01]  /*20f90*/  ISETP.LT.OR P6, PT, R0, 0xba, !P0 ;  /* 0x000000ba0000780c */ /* 0x000fe200047c1670 */
[----:B------:R-:W-:Y:S02]  /*20fa0*/  FMUL R2, R37, UR22 ;  /* 0x0000001625027c20 */ /* 0x000fe40008400000 */
[----:B------:R-:W3:Y:S03]  /*20fb0*/  LDL.LU R37, [R1+0x3f8] ;  /* 0x0003f80001257983 */ /* 0x000ee60000300800 */
        /* <DEDUP_REMOVED lines=31> */
[----:B-1----:R-:W-:-:S03]  /*211b0*/  F2FP.SATFINITE.E5M2.F32.PACK_AB_MERGE_C R9, RZ, R3, RZ ;  /* 0x00000003ff09723e */ /* 0x002fc600048060ff */
[----:B------:R0:W-:Y:S01]  /*211c0*/  @!P6 STG.E.U8 desc[UR20][R26.64+0xc1], R7 ;  /* 0x0000c1071a00e986 */ /* 0x0001e2000c101114 */
[----:B------:R-:W-:Y:S01]  /*211d0*/  FMUL R2, R38, UR22 ;  /* 0x0000001626027c20 */ /* 0x000fe20008400000 */
[----:B------:R-:W-:Y:S02]  /*211e0*/  ISETP.LT.OR P6, PT, R0, 0xca, !P0 ;  /* 0x000000ca0000780c */ /* 0x000fe400047c1670 */
[----:B------:R-:W3:Y:S01]  /*211f0*/  LDL.LU R38, [R1+0x414] ;  /* 0x0004140001267983 */ /* 0x000ee20000300800 */
[----:B------:R-:W-:Y:S01]  /*21200*/  F2FP.SATFINITE.E5M2.F32.PACK_AB_MERGE_C R13, RZ, R4, RZ ;  /* 0x00000004ff0d723e */ /* 0x000fe200048060ff */
        /* <DEDUP_REMOVED lines=24> */
[C---:B------:R-:W-:Y:S01]  /*21390*/  ISETP.LT.OR P3, PT, R0.reuse, 0xd1, !P1 ;  /* 0x000000d10000780c */ /* 0x040fe20004f61670 */
[----:B------:R-:W3:Y:S01]  /*213a0*/  LDL.LU R40, [R1+0x434] ;  /* 0x0004340001287983 */ /* 0x000ee20000300800 */
[C---:B------:R-:W-:Y:S02]  /*213b0*/  ISETP.LT.OR P2, PT, R0.reuse, 0xd2, !P1 ;  /* 0x000000d20000780c */ /* 0x040fe40004f41670 */
[----:B------:R-:W-:Y:S02]  /*213c0*/  ISETP.LT.OR P6, PT, R0, 0xd2, !P0 ;  /* 0x000000d20000780c */ /* 0x000fe400047c1670 */
[----:B------:R-:W-:-:S05]  /*213d0*/  F2FP.SATFINITE.E5M2.F32.PACK_AB_MERGE_C R5, RZ, R5, RZ ;  /* 0x00000005ff05723e */ /* 0x000fca00048060ff */
[----:B------:R0:W-:Y:S01]  /*213e0*/  @!P5 STG.E.U8 desc[UR20][R26.64+0xc8], R5 ;  /* 0x0000c8051a00d986 */ /* 0x0001e2000c101114 */
[----:B------:R-:W-:-:S03]  /*213f0*/  ISETP.LT.OR P5, PT, R0, 0xd1, !P0 ;  /* 0x000000d10000780c */ /* 0x000fc600047a1670 */
[----:B------:R-:W-:Y:S01]  /*21400*/  @!P3 STG.E.U8 desc[UR20][R28.64+0xd0], R9 ;  /* 0x0000d0091c00b986 */ /* 0x000fe2000c101114 */
[----:B------:R-:W-:-:S03]  /*21410*/  ISETP.LT.OR P3, PT, R0, 0xd9, !P1 ;  /* 0x000000d90000780c */ /* 0x000fc60004f61670 */
[----:B------:R1:W-:Y:S01]  /*21420*/  @!P2 STG.E.U8 desc[UR20][R28.64+0xd1], R11 ;  /* 0x0000d10b1c00a986 */ /* 0x0003e2000c101114 */
[----:B0-----:R-:W-:Y:S02]  /*21430*/  F2FP.SATFINITE.E5M2.F32.PACK_AB_MERGE_C R5, RZ, R3, RZ ;  /* 0x00000003ff05723e */ /* 0x001fe400048060ff */
[----:B------:R-:W-:-:S03]  /*21440*/  ISETP.LT.OR P2, PT, R0, 0xda, !P1 ;  /* 0x000000da0000780c */ /* 0x000fc60004f41670 */
[----:B------:R-:W-:Y:S01]  /*21450*/  @!P6 STG.E.U8 desc[UR20][R26.64+0xd1], R5 ;  /* 0x0000d1051a00e986 */ /* 0x000fe2000c101114 */
[----:B-1----:R-:W-:Y:S02]  /*21460*/  F2FP.SATFINITE.E5M2.F32.PACK_AB_MERGE_C R11, RZ, R2, RZ ;  /* 0x00000002ff0b723e */ /* 0x002fe400048060ff */
[----:B------:R-:W-:Y:S01]  /*21470*/  ISETP.LT.OR P6, PT, R0, 0xda, !P0 ;  /* 0x000000da0000780c */ /* 0x000fe200047c1670 */
[----:B------:R-:W-:Y:S02]  /*21480*/  FMUL R2, R38, UR22 ;  /* 0x0000001626027c20 */ /* 0x000fe40008400000 */
[----:B------:R-:W3:Y:S01]  /*21490*/  LDL.LU R38, [R1+0x438] ;  /* 0x0004380001267983 */ /* 0x000ee20000300800 */
[----:B------:R-:W-:Y:S01]  /*214a0*/  F2FP.SATFINITE.E5M2.F32.PACK_AB_MERGE_C R9, RZ, R4, RZ ;  /* 0x00000004ff09723e */ /* 0x000fe200048060ff */
        /* <DEDUP_REMOVED lines=14> */
[----:B------:R-:W4:Y:S02]  /*21590*/  LDL.LU R34, [R1+0x448] ;  /* 0x0004480001227983 */ /* 0x000f240000300800 */
[----:B0-----:R-:W-:Y:S01]  /*215a0*/  F2FP.SATFINITE.E5M2.F32.PACK_AB_MERGE_C R7, RZ, R2, RZ ;  /* 0x00000002ff07723e */ /* 0x001fe200048060ff */
[----:B-----5:R-:W-:Y:S02]  /*215b0*/  FMUL R3, R33, UR22 ;  /* 0x0000001621037c20 */ /* 0x020fe40008400000 */
[----:B------:R-:W5:Y:S01]  /*215c0*/  LDL.LU R33, [R1+0x44c] ;  /* 0x00044c0001217983 */ /* 0x000f620000300800 */
[----:B---3--:R-:W-:-:S03]  /*215d0*/  FMUL R4, R31, UR22 ;  /* 0x000000161f047c20 */ /* 0x008fc60008400000 */
        /* <DEDUP_REMOVED lines=13> */
[----:B------:R-:W-:Y:S02]  /*216b0*/  F2FP.SATFINITE.E5M2.F32.PACK_AB_MERGE_C R5, RZ, R5, RZ ;  /* 0x00000005ff05723e */ /* 0x000fe400048060ff */
[----:B0-----:R-:W-:Y:S01]  /*216c0*/  F2FP.SATFINITE.E5M2.F32.PACK_AB_MERGE_C R11, RZ, R4, RZ ;  /* 0x00000004ff0b723e */ /* 0x001fe200048060ff */
[----:B------:R-:W-:Y:S01]  /*216d0*/  @!P6 STG.E.U8 desc[UR20][R26.64+0xe1], R7 ;  /* 0x0000e1071a00e986 */ /* 0x000fe2000c101114 */
[C---:B------:R-:W-:Y:S02]  /*216e0*/  ISETP.LT.OR P6, PT, R0.reuse, 0xea, !P0 ;  /* 0x000000ea0000780c */ /* 0x040fe400047c1670 */
[----:B-1----:R-:W-:Y:S01]  /*216f0*/  F2FP.SATFINITE.E5M2.F32.PACK_AB_MERGE_C R9, RZ, R3, RZ ;  /* 0x00000003ff09723e */ /* 0x002fe200048060ff */
[----:B------:R0:W-:Y:S01]  /*21700*/  @!P5 STG.E.U8 desc[UR20][R26.64+0xe0], R5 ;  /* 0x0000e0051a00d986 */ /* 0x0001e2000c101114 */
[----:B------:R-:W-:-:S03]  /*21710*/  ISETP.LT.OR P5, PT, R0, 0xe9, !P0 ;  /* 0x000000e90000780c */ /* 0x000fc600047a1670 */
[----:B------:R-:W-:Y:S01]  /*21720*/  @!P2 STG.E.U8 desc[UR20][R28.64+0xe9], R11 ;  /* 0x0000e90b1c00a986 */ /* 0x000fe2000c101114 */
[----:B------:R-:W-:Y:S01]  /*21730*/  ISETP.LT.OR P2, PT, R0, 0xf2, !P1 ;  /* 0x000000f20000780c */ /* 0x000fe20004f41670 */
[----:B------:R-:W-:Y:S02]  /*21740*/  FMUL R3, R40, UR22 ;  /* 0x0000001628037c20 */ /* 0x000fe40008400000 */
[----:B------:R1:W-:Y:S01]  /*21750*/  @!P3 STG.E.U8 desc[UR20][R28.64+0xe8], R9 ;  /* 0x0000e8091c00b986 */ /* 0x0003e2000c101114 */
[----:B------:R-:W-:Y:S02]  /*21760*/  ISETP.LT.OR P3, PT, R0, 0xf1, !P1 ;  /* 0x000000f10000780c */ /* 0x000fe40004f61670 */
[----:B------:R-:W-:Y:S01]  /*21770*/  F2FP.SATFINITE.E5M2.F32.PACK_AB_MERGE_C R13, RZ, R2, RZ ;  /* 0x00000002ff0d723e */ /* 0x000fe200048060ff */
[----:B------:R-:W-:Y:S01]  /*21780*/  FMUL R2, R38, UR22 ;  /* 0x0000001626027c20 */ /* 0x000fe20008400000 */
[----:B------:R-:W-:Y:S01]  /*21790*/  FMUL R4, R37, UR22 ;  /* 0x0000001625047c20 */ /* 0x000fe20008400000 */
[----:B------:R-:W-:-:S03]  /*217a0*/  F2FP.SATFINITE.E5M2.F32.PACK_AB_MERGE_C R3, RZ, R3, RZ ;  /* 0x00000003ff03723e */ /* 0x000fc600048060ff */
[----:B0-----:R-:W-:Y:S02]  /*217b0*/  F2FP.SATFINITE.E5M2.F32.PACK_AB_MERGE_C R5, RZ, R2, RZ ;  /* 0x00000002ff05723e */ /* 0x001fe400048060ff */
[----:B------:R-:W-:Y:S01]  /*217c0*/  F2FP.SATFINITE.E5M2.F32.PACK_AB_MERGE_C R7, RZ, R4, RZ ;  /* 0x00000004ff07723e */ /* 0x000fe200048060ff */
[----:B------:R-:W-:Y:S01]  /*217d0*/  @!P5 STG.E.U8 desc[UR20][R26.64+0xe8], R13 ;  /* 0x0000e80d1a00d986 */ /* 0x000fe2000c101114 */
[----:B------:R-:W-:-:S03]  /*217e0*/  ISETP.LT.OR P5, PT, R0, 0xf1, !P0 ;  /* 0x000000f10000780c */ /* 0x000fc600047a1670 */
[----:B------:R-:W-:Y:S01]  /*217f0*/  @!P6 STG.E.U8 desc[UR20][R26.64+0xe9], R3 ;  /* 0x0000e9031a00e986 */ /* 0x000fe2000c101114 */
[----:B------:R-:W-:-:S03]  /*21800*/  ISETP.LT.OR P6, PT, R0, 0xf2, !P0 ;  /* 0x000000f20000780c */ /* 0x000fc600047c1670 */
[----:B------:R0:W-:Y:S01]  /*21810*/  @!P2 STG.E.U8 desc[UR20][R28.64+0xf1], R7 ;  /* 0x0000f1071c00a986 */ /* 0x0001e2000c101114 */
[C---:B------:R-:W-:Y:S02]  /*21820*/  ISETP.LT.OR P2, PT, R0.reuse, 0xf9, !P1 ;  /* 0x000000f90000780c */ /* 0x040fe40004f41670 */
[C---:B------:R-:W-:Y:S01]  /*21830*/  ISETP.LT.OR P1, PT, R0.reuse, 0xfa, !P1 ;  /* 0x000000fa0000780c */ /* 0x040fe20004f21670 */
[----:B------:R3:W-:Y:S01]  /*21840*/  @!P3 STG.E.U8 desc[UR20][R28.64+0xf0], R5 ;  /* 0x0000f0051c00b986 */ /* 0x0007e2000c101114 */
[C---:B------:R-:W-:Y:S02]  /*21850*/  ISETP.LT.OR P3, PT, R0.reuse, 0xf9, !P0 ;  /* 0x000000f90000780c */ /* 0x040fe40004761670 */
[----:B------:R-:W-:Y:S01]  /*21860*/  ISETP.LT.OR P0, PT, R0, 0xfa, !P0 ;  /* 0x000000fa0000780c */ /* 0x000fe20004701670 */
[----:B--2---:R-:W-:-:S05]  /*21870*/  FMUL R2, R36, UR22 ;  /* 0x0000001624027c20 */ /* 0x004fca0008400000 */
[----:B-1----:R-:W-:-:S05]  /*21880*/  F2FP.SATFINITE.E5M2.F32.PACK_AB_MERGE_C R9, RZ, R2, RZ ;  /* 0x00000002ff09723e */ /* 0x002fca00048060ff */
[----:B------:R1:W-:Y:S01]  /*21890*/  @!P5 STG.E.U8 desc[UR20][R26.64+0xf0], R9 ;  /* 0x0000f0091a00d986 */ /* 0x0003e2000c101114 */
[----:B------:R-:W-:-:S05]  /*218a0*/  FMUL R0, R35, UR22 ;  /* 0x0000001623007c20 */ /* 0x000fca0008400000 */
[----:B0-----:R-:W-:Y:S01]  /*218b0*/  F2FP.SATFINITE.E5M2.F32.PACK_AB_MERGE_C R7, RZ, R0, RZ ;  /* 0x00000000ff07723e */ /* 0x001fe200048060ff */
[----:B----4-:R-:W-:Y:S01]  /*218c0*/  FMUL R2, R34, UR22 ;  /* 0x0000001622027c20 */ /* 0x010fe20008400000 */
[----:B-----5:R-:W-:-:S04]  /*218d0*/  FMUL R3, R33, UR22 ;  /* 0x0000001621037c20 */ /* 0x020fc80008400000 */
[----:B------:R-:W-:Y:S02]  /*218e0*/  F2FP.SATFINITE.E5M2.F32.PACK_AB_MERGE_C R11, RZ, R2, RZ ;  /* 0x00000002ff0b723e */ /* 0x000fe400048060ff */
[----:B------:R-:W-:Y:S01]  /*218f0*/  F2FP.SATFINITE.E5M2.F32.PACK_AB_MERGE_C R3, RZ, R3, RZ ;  /* 0x00000003ff03723e */ /* 0x000fe200048060ff */
[----:B------:R1:W-:Y:S01]  /*21900*/  @!P6 STG.E.U8 desc[UR20][R26.64+0xf1], R7 ;  /* 0x0000f1071a00e986 */ /* 0x0003e2000c101114 */
[----:B---3--:R-:W-:Y:S01]  /*21910*/  FMUL R4, R31, UR22 ;  /* 0x000000161f047c20 */ /* 0x008fe20008400000 */
[----:B------:R-:W-:-:S04]  /*21920*/  FMUL R5, R30, UR22 ;  /* 0x000000161e057c20 */ /* 0x000fc80008400000 */
[----:B------:R-:W-:Y:S02]  /*21930*/  F2FP.SATFINITE.E5M2.F32.PACK_AB_MERGE_C R13, RZ, R4, RZ ;  /* 0x00000004ff0d723e */ /* 0x000fe400048060ff */
[----:B------:R-:W-:Y:S01]  /*21940*/  F2FP.SATFINITE.E5M2.F32.PACK_AB_MERGE_C R5, RZ, R5, RZ ;  /* 0x00000005ff05723e */ /* 0x000fe200048060ff */
[----:B------:R1:W-:Y:S04]  /*21950*/  @!P2 STG.E.U8 desc[UR20][R28.64+0xf8], R11 ;  /* 0x0000f80b1c00a986 */ /* 0x0003e8000c101114 */
[----:B------:R1:W-:Y:S04]  /*21960*/  @!P1 STG.E.U8 desc[UR20][R28.64+0xf9], R3 ;  /* 0x0000f9031c009986 */ /* 0x0003e8000c101114 */
[----:B------:R1:W-:Y:S04]  /*21970*/  @!P3 STG.E.U8 desc[UR20][R26.64+0xf8], R13 ;  /* 0x0000f80d1a00b986 */ /* 0x0003e8000c101114 */
[----:B------:R1:W-:Y:S02]  /*21980*/  @!P0 STG.E.U8 desc[UR20][R26.64+0xf9], R5 ;  /* 0x0000f9051a008986 */ /* 0x0003e4000c101114 */
.L_x_552:
[----:B------:R-:W-:Y:S05]  /*21990*/  BSYNC B0 ;  /* 0x0000000000007941 */ /* 0x000fea0003800000 */
.L_x_38:
[----:B-12---:R-:W2:Y:S04]  /*219a0*/  LDL.LU R3, [R1+0x460] ;  /* 0x0004600001037983 */ /* 0x006ea80000300800 */
[----:B------:R-:W2:Y:S01]  /*219b0*/  LDL.LU R2, [R1+0x464] ;  /* 0x0004640001027983 */ /* 0x000ea20000300800 */
[----:B------:R-:W-:Y:S01]  /*219c0*/  ULDC UR6, c[0x0][0xc] ;  /* 0x0000030000067ab9 */ /* 0x000fe20000000800 */
[----:B------:R-:W-:Y:S01]  /*219d0*/  ULDC UR7, c[0x0][0x10] ;  /* 0x0000040000077ab9 */ /* 0x000fe20000000800 */
[----:B---34-:R-:W2:Y:S01]  /*219e0*/  LDC R5, c[0x0][0x14] ;  /* 0x00000500ff057b82 */ /* 0x018ea20000000800 */
[----:B------:R-:W-:Y:S01]  /*219f0*/  UIMAD.WIDE.U32 UR6, UR6, UR7, URZ ;  /* 0x00000007060672a5 */ /* 0x000fe2000f8e003f */
[----:B-----5:R-:W-:Y:S01]  /*21a00*/  PRMT R0, RZ, 0x7610, R0 ;  /* 0x00007610ff007816 */ /* 0x020fe20000000000 */
[----:B------:R-:W-:-:S04]  /*21a10*/  UMOV UR10, 0xffffffff ;  /* 0xffffffff000a7882 */ /* 0x000fc80000000000 */
[----:B--2---:R-:W-:-:S04]  /*21a20*/  IMAD.WIDE.U32 R2, R5, UR6, R2 ;  /* 0x0000000605027c25 */ /* 0x004fc8000f8e0002 */
[----:B------:R-:W-:Y:S01]  /*21a30*/  IMAD R5, R5, UR7, RZ ;  /* 0x0000000705057c24 */ /* 0x000fe2000f8e02ff */
[----:B------:R-:W-:Y:S01]  /*21a40*/  ULDC.64 UR6, c[0x0][0x650] ;  /* 0x0001940000067ab9 */ /* 0x000fe20000000a00 */
[----:B------:R-:W-:Y:S01]  /*21a50*/  IMAD.MOV.U32 R11, RZ, RZ, R2 ;  /* 0x000000ffff0b7224 */ /* 0x000fe200078e0002 */
[----:B------:R-:W-:Y:S01]  /*21a60*/  ISETP.GE.U32.AND P0, PT, R2, UR6, PT ;  /* 0x0000000602007c0c */ /* 0x000fe2000bf06070 */
[----:B------:R-:W-:Y:S02]  /*21a70*/  IMAD.IADD R13, R3, 0x1, R5 ;  /* 0x00000001030d7824 */ /* 0x000fe400078e0205 */
[----:B------:R-:W-:-:S03]  /*21a80*/  IMAD.MOV.U32 R2, RZ, RZ, -0x1 ;  /* 0xffffffffff027424 */ /* 0x000fc600078e00ff */
[----:B------:R1:W-:Y:S01]  /*21a90*/  STL [R1+0x460], R13 ;  /* 0x0004600d01007387 */ /* 0x0003e20000100800 */
[----:B------:R-:W-:-:S03]  /*21aa0*/  ISETP.GE.U32.AND.EX P0, PT, R13, UR7, PT, P0 ;  /* 0x000000070d007c0c */ /* 0x000fc6000bf06100 */
[----:B------:R1:W-:Y:S04]  /*21ab0*/  STL [R1+0x464], R11 ;  /* 0x0004640b01007387 */ /* 0x0003e80000100800 */
[----:B------:R1:W-:Y:S06]  /*21ac0*/  STL [R1+0x468], R2 ;  /* 0x0004680201007387 */ /* 0x0003ec0000100800 */
[----:B------:R-:W-:Y:S05]  /*21ad0*/  @P0 BRA `(.L_x_553) ;  /* 0x0000000400740947 */ /* 0x000fea0003800000 */
[----:B------:R-:W2:Y:S01]  /*21ae0*/  S2R R8, SR_CTAID.X ;  /* 0x0000000000087919 */ /* 0x000ea20000002500 */
[----:B------:R-:W-:Y:S01]  /*21af0*/  ULDC.64 UR16, c[0x0][0x628] ;  /* 0x00018a0000107ab9 */ /* 0x000fe20000000a00 */
[----:B------:R-:W3:Y:S01]  /*21b00*/  LDC R9, c[0x0][0x144] ;  /* 0x00005100ff097b82 */ /* 0x000ee20000000800 */
[----:B------:R-:W-:Y:S01]  /*21b10*/  ULDC UR6, c[0x0][0x150] ;  /* 0x0000540000067ab9 */ /* 0x000fe20000000800 */
[----:B------:R-:W4:Y:S01]  /*21b20*/  S2R R12, SR_CTAID.Y ;  /* 0x00000000000c7919 */ /* 0x000f220000002600 */
[----:B------:R-:W-:Y:S01]  /*21b30*/  ISETP.NE.U32.AND P0, PT, RZ, UR16, PT ;  /* 0x00000010ff007c0c */ /* 0x000fe2000bf05070 */
[----:B------:R-:W-:Y:S01]  /*21b40*/  ULDC UR18, c[0x0][0x630] ;  /* 0x00018c0000127ab9 */ /* 0x000fe20000000800 */
[----:B------:R-:W-:Y:S02]  /*21b50*/  R2UR UR14, R11 ;  /* 0x000000000b0e72ca */ /* 0x000fe400000e0000 */
[----:B------:R-:W-:Y:S01]  /*21b60*/  ISETP.NE.AND.EX P0, PT, RZ, UR17, PT, P0 ;  /* 0x00000011ff007c0c */ /* 0x000fe2000bf05300 */
[----:B0-----:R-:W0:Y:S01]  /*21b70*/  LDC.64 R6, c[0x0][0x620] ;  /* 0x00018800ff067b82 */ /* 0x001e220000000a00 */
[----:B------:R-:W-:-:S02]  /*21b80*/  R2UR UR15, R13 ;  /* 0x000000000d0f72ca */ /* 0x000fc400000e0000 */
[----:B--2---:R-:W-:-:S05]  /*21b90*/  I2FP.F32.U32 R0, R8 ;  /* 0x0000000800007245 */ /* 0x004fca0000201000 */
[----:B------:R-:W-:-:S06]  /*21ba0*/  FMUL R0, R0, UR6 ;  /* 0x0000000600007c20 */ /* 0x000fcc0008400000 */
[----:B------:R-:W2:Y:S01]  /*21bb0*/  F2I.U32.TRUNC.NTZ R0, R0 ;  /* 0x0000000000007305 */ /* 0x000ea2000020f000 */
[----:B----4-:R-:W-:Y:S05]  /*21bc0*/  @!P0 BRA `(.L_x_554) ;  /* 0x0000000000308947 */ /* 0x010fea0003800000 */
        /* <DEDUP_REMOVED lines=12> */
.L_x_554:
[----:B------:R-:W-:Y:S01]  /*21c90*/  USHF.R.U64 UR10, UR14, UR18, UR15 ;  /* 0x000000120e0a7299 */ /* 0x000fe2000800120f */
[----:B------:R-:W4:Y:S01]  /*21ca0*/  LDC.64 R22, c[0x0][0x640] ;  /* 0x00019000ff167b82 */ /* 0x000f220000000a00 */
[----:B------:R-:W-:Y:S01]  /*21cb0*/  USHF.R.U32.HI UR6, URZ, UR18, UR15 ;  /* 0x000000123f067299 */ /* 0x000fe2000801160f */
[----:B--2---:R-:W-:Y:S02]  /*21cc0*/  IMAD.MOV R10, RZ, RZ, -R0 ;  /* 0x000000ffff0a7224 */ /* 0x004fe400078e0a00 */
[----:B-1----:R-:W-:Y:S01]  /*21cd0*/  IMAD.MOV.U32 R2, RZ, RZ, R11 ;  /* 0x000000ffff027224 */ /* 0x002fe200078e000b */
[----:B------:R-:W-:Y:S01]  /*21ce0*/  IADD3 R5, P0, RZ, -UR10, RZ ;  /* 0x8000000aff057c10 */ /* 0x000fe2000ff1e0ff */
[----:B---3--:R-:W-:Y:S02]  /*21cf0*/  IMAD R18, R9, R10, R8 ;  /* 0x0000000a09127224 */ /* 0x008fe400078e0208 */
[----:B------:R-:W1:Y:S02]  /*21d00*/  LDC R4, c[0x0][0x618] ;  /* 0x00018600ff047b82 */ /* 0x000e640000000800 */
[----:B------:R-:W-:Y:S01]  /*21d10*/  IMAD.X R3, RZ, RZ, ~UR6, P0 ;  /* 0x80000006ff037e24 */ /* 0x000fe200080e06ff */
[----:B------:R-:W-:-:S03]  /*21d20*/  ULDC UR6, c[0x0][0x154] ;  /* 0x0000550000067ab9 */ /* 0x000fc60000000800 */
[-C--:B0-----:R-:W-:Y:S02]  /*21d30*/  IMAD R0, R3, R6.reuse, RZ ;  /* 0x0000000603007224 */ /* 0x081fe400078e02ff */
[----:B------:R-:W0:Y:S01]  /*21d40*/  LDC R14, c[0x0][0x608] ;  /* 0x00018200ff0e7b82 */ /* 0x000e220000000800 */
[----:B------:R-:W-:Y:S02]  /*21d50*/  IMAD.MOV.U32 R3, RZ, RZ, R13 ;  /* 0x000000ffff037224 */ /* 0x000fe400078e000d */
[----:B------:R-:W-:-:S05]  /*21d60*/  IMAD.WIDE.U32 R2, R5, R6, R2 ;  /* 0x0000000605027225 */ /* 0x000fca00078e0002 */
[----:B------:R-:W2:Y:S01]  /*21d70*/  LDC R20, c[0x0][0x658] ;  /* 0x00019600ff147b82 */ /* 0x000ea20000000800 */
[----:B------:R-:W-:Y:S01]  /*21d80*/  IMAD R5, R5, R7, R0 ;  /* 0x0000000705057224 */ /* 0x000fe200078e0200 */
[----:B------:R-:W-:Y:S01]  /*21d90*/  I2FP.F32.U32 R0, R12 ;  /* 0x0000000c00007245 */ /* 0x000fe20000201000 */
[----:B------:R-:W-:Y:S01]  /*21da0*/  IMAD.MOV.U32 R7, RZ, RZ, 0x1 ;  /* 0x00000001ff077424 */ /* 0x000fe200078e00ff */
[----:B----4-:R-:W-:Y:S01]  /*21db0*/  ISETP.NE.U32.AND P0, PT, R22, RZ, PT ;  /* 0x000000ff1600720c */ /* 0x010fe20003f05070 */
[----:B------:R-:W-:Y:S02]  /*21dc0*/  IMAD.IADD R3, R3, 0x1, R5 ;  /* 0x0000000103037824 */ /* 0x000fe400078e0205 */
[----:B------:R-:W-:Y:S01]  /*21dd0*/  FMUL R0, R0, UR6 ;  /* 0x0000000600007c20 */ /* 0x000fe20008400000 */
[----:B------:R-:W3:Y:S01]  /*21de0*/  LDC R15, c[0x0][0x148] ;  /* 0x00005200ff0f7b82 */ /* 0x000ee20000000800 */
[----:B------:R-:W-:Y:S01]  /*21df0*/  ISETP.NE.AND.EX P0, PT, R23, RZ, PT, P0 ;  /* 0x000000ff1700720c */ /* 0x000fe20003f05300 */
[----:B------:R-:W-:Y:S01]  /*21e00*/  IMAD.MOV.U32 R5, RZ, RZ, -0x1 ;  /* 0xffffffffff057424 */ /* 0x000fe200078e00ff */
[-CC-:B-1----:R-:W-:Y:S01]  /*21e10*/  SHF.R.U64 R10, R2, R4.reuse, R3.reuse ;  /* 0x00000004020a7219 */ /* 0x182fe20000001203 */
[----:B------:R1:W4:Y:S01]  /*21e20*/  F2I.U32.TRUNC.NTZ R13, R0 ;  /* 0x00000000000d7305 */ /* 0x000322000020f000 */
[----:B------:R-:W-:-:S03]  /*21e30*/  SHF.R.U32.HI R3, RZ, R4, R3 ;  /* 0x00000004ff037219 */ /* 0x000fc60000011603 */
[----:B------:R-:W1:Y:S01]  /*21e40*/  LDC R16, c[0x0][0x600] ;  /* 0x00018000ff107b82 */ /* 0x000e620000000800 */
[-CC-:B0-----:R-:W-:Y:S02]  /*21e50*/  SHF.R.U64 R8, R10, R14.reuse, R3.reuse ;  /* 0x0000000e0a087219 */ /* 0x181fe40000001203 */
[----:B------:R-:W-:-:S05]  /*21e60*/  SHF.R.U32.HI R3, RZ, R14, R3 ;  /* 0x0000000eff037219 */ /* 0x000fca0000011603 */
[----:B------:R-:W0:Y:S01]  /*21e70*/  LDC R17, c[0x0][0x648] ;  /* 0x00019200ff117b82 */ /* 0x000e220000000800 */
[-CC-:B--2---:R-:W-:Y:S02]  /*21e80*/  SHF.R.U64 R11, R8, R20.reuse, R3.reuse ;  /* 0x00000014080b7219 */ /* 0x184fe40000001203 */
[-C--:B------:R-:W-:Y:S02]  /*21e90*/  SHF.L.U32 R5, R5, R20.reuse, RZ ;  /* 0x0000001405057219 */ /* 0x080fe400000006ff */
[-C--:B------:R-:W-:Y:S01]  /*21ea0*/  SHF.R.U32.HI R3, RZ, R20.reuse, R3 ;  /* 0x00000014ff037219 */ /* 0x080fe20000011603 */
[----:B------:R-:W-:Y:S01]  /*21eb0*/  IMAD.MOV.U32 R2, RZ, RZ, R11 ;  /* 0x000000ffff027224 */ /* 0x000fe200078e000b */
[----:B------:R-:W-:Y:S01]  /*21ec0*/  SHF.L.U32 R20, R7, R20, RZ ;  /* 0x0000001407147219 */ /* 0x000fe200000006ff */
[----:B------:R-:W2:Y:S01]  /*21ed0*/  LDC R19, c[0x0][0x638] ;  /* 0x00018e00ff137b82 */ /* 0x000ea20000000800 */
[----:B------:R-:W-:-:S07]  /*21ee0*/  LOP3.LUT R39, RZ, R5, RZ, 0x33, !PT ;  /* 0x00000005ff277212 */ /* 0x000fce00078e33ff */
[----:B------:R-:W0:Y:S01]  /*21ef0*/  LDC R21, c[0x0][0x610] ;  /* 0x00018400ff157b82 */ /* 0x000e220000000800 */
[----:B----4-:R-:W-:Y:S05]  /*21f00*/  @!P0 BRA `(.L_x_555) ;  /* 0x0000000000288947 */ /* 0x010fea0003800000 */
[----:B-1----:R-:W1:Y:S02]  /*21f10*/  LDC R0, c[0x0][0x64c] ;  /* 0x00019300ff007b82 */ /* 0x002e640000000800 */
[----:B-1----:R-:W-:-:S05]  /*21f20*/  IADD3 R7, P0, R11, R0, RZ ;  /* 0x000000000b077210 */ /* 0x002fca0007f1e0ff */
        /* <DEDUP_REMOVED lines=8> */
.L_x_555:
[----:B01----:R-:W-:Y:S01]  /*21fb0*/  SHF.R.U64 R0, R2, R17, R3 ;  /* 0x0000001102007219 */ /* 0x003fe20000001203 */
[----:B------:R-:W-:Y:S01]  /*21fc0*/  VIADD R3, R16, 0xffffffff ;  /* 0xffffffff10037836 */ /* 0x000fe20000000000 */
[----:B------:R-:W-:Y:S01]  /*21fd0*/  LOP3.LUT R39, R8, R39, RZ, 0xc0, !PT ;  /* 0x0000002708277212 */ /* 0x000fe200078ec0ff */
[----:B------:R-:W-:Y:S02]  /*21fe0*/  IMAD.MOV R13, RZ, RZ, -R13 ;  /* 0x000000ffff0d7224 */ /* 0x000fe400078e0a0d */
[----:B------:R-:W-:Y:S01]  /*21ff0*/  IMAD.MOV R2, RZ, RZ, -R0 ;  /* 0x000000ffff027224 */ /* 0x000fe200078e0a00 */
[----:B------:R-:W-:Y:S01]  /*22000*/  LOP3.LUT R3, R10, R3, RZ, 0xc0, !PT ;  /* 0x000000030a037212 */ /* 0x000fe200078ec0ff */
[----:B------:R-:W-:Y:S02]  /*22010*/  IMAD R39, R20, R0, R39 ;  /* 0x0000000014277224 */ /* 0x000fe400078e0227 */
[----:B---3--:R-:W-:Y:S02]  /*22020*/  @P4 IMAD R18, R15, R13, R12 ;  /* 0x0000000d0f124224 */ /* 0x008fe400078e020c */
[----:B--2---:R-:W-:-:S02]  /*22030*/  IMAD R0, R2, R19, R11 ;  /* 0x0000001302007224 */ /* 0x004fc400078e020b */
[----:B------:R-:W-:Y:S02]  /*22040*/  IMAD R39, R39, R21, R18 ;  /* 0x0000001527277224 */ /* 0x000fe400078e0212 */
[----:B------:R-:W-:Y:S02]  /*22050*/  IMAD R2, R0, R16, R3 ;  /* 0x0000001000027224 */ /* 0x000fe400078e0203 */
[----:B------:R-:W-:-:S03]  /*22060*/  IMAD.MOV.U32 R4, RZ, RZ, 0x1 ;  /* 0x00000001ff047424 */ /* 0x000fc600078e00ff */
[----:B------:R-:W-:Y:S02]  /*22070*/  SEL R3, R2, R39, !P4 ;  /* 0x0000002702037207 */ /* 0x000fe40006000000 */
[----:B------:R-:W-:Y:S02]  /*22080*/  PRMT R0, R4, 0x7610, R0 ;  /* 0x0000761004007816 */ /* 0x000fe40000000000 */
[----:B------:R-:W-:Y:S01]  /*22090*/  SEL R39, R39, R2, !P4 ;  /* 0x0000000227277207 */ /* 0x000fe20006000000 */
[----:B------:R2:W-:Y:S06]  /*220a0*/  STL [R1+0x468], R3 ;  /* 0x0004680301007387 */ /* 0x0005ec0000100800 */
.L_x_553:
[----:B------:R3:W-:Y:S01]  /*220b0*/  STL [R1+0x46c], R39 ;  /* 0x00046c2701007387 */ /* 0x0007e20000100800 */
[----:B------:R-:W-:-:S13]  /*220c0*/  LOP3.LUT P0, RZ, R0, 0xff, RZ, 0xc0, !PT ;  /* 0x000000ff00ff7812 */ /* 0x000fda000780c0ff */
[----:B---3--:R-:W-:Y:S05]  /*220d0*/  @P0 BRA `(.L_x_556) ;  /* 0xfffffdf000ec0947 */ /* 0x008fea000383ffff */
[----:B------:R-:W-:Y:S05]  /*220e0*/  EXIT ;  /* 0x000000000000794d */ /* 0x000fea0003800000 */
.L_x_8:
[----:B------:R-:W2:Y:S01]  /*220f0*/  LDL R163, [R1+0x464] ;  /* 0x0004640001a37983 */ /* 0x000ea20000100800 */
[----:B------:R-:W-:-:S03]  /*22100*/  ULDC.64 UR4, c[0x0][0x650] ;  /* 0x0001940000047ab9 */ /* 0x000fc60000000a00 */
[----:B------:R-:W3:Y:S01]  /*22110*/  LDL R162, [R1+0x460] ;  /* 0x0004600001a27983 */ /* 0x000ee20000100800 */
[----:B------:R-:W-:Y:S01]  /*22120*/  PRMT R6, RZ, 0x7610, R6 ;  /* 0x00007610ff067816 */ /* 0x000fe20000000006 */
[----:B------:R-:W-:Y:S02]  /*22130*/  IMAD.MOV.U32 R5, RZ, RZ, -0x1 ;  /* 0xffffffffff057424 */ /* 0x000fe400078e00ff */
[----:B------:R-:W-:Y:S02]  /*22140*/  IMAD.MOV.U32 R4, RZ, RZ, -0x1 ;  /* 0xffffffffff047424 */ /* 0x000fe400078e00ff */
[----:B0-----:R-:W-:Y:S01]  /*22150*/  IMAD.MOV.U32 R10, RZ, RZ, -0x1 ;  /* 0xffffffffff0a7424 */ /* 0x001fe200078e00ff */
[----:B--2---:R-:W-:-:S04]  /*22160*/  ISETP.GE.U32.AND P0, PT, R163, UR4, PT ;  /* 0x00000004a3007c0c */ /* 0x004fc8000bf06070 */
[----:B---3--:R-:W-:-:S13]  /*22170*/  ISETP.GE.U32.AND.EX P0, PT, R162, UR5, PT, P0 ;  /* 0x00000005a2007c0c */ /* 0x008fda000bf06100 */
[----:B------:R-:W-:Y:S05]  /*22180*/  @P0 BRA `(.L_x_557) ;  /* 0x00000004002c0947 */ /* 0x000fea0003800000 */
[----:B------:R-:W0:Y:S01]  /*22190*/  LDC.64 R14, c[0x0][0x628] ;  /* 0x00018a00ff0e7b82 */ /* 0x000e220000000a00 */
[----:B------:R-:W-:Y:S02]  /*221a0*/  IMAD.MOV.U32 R8, RZ, RZ, R163 ;  /* 0x000000ffff087224 */ /* 0x000fe400078e00a3 */
[----:B------:R-:W-:-:S05]  /*221b0*/  IMAD.MOV.U32 R9, RZ, RZ, R162 ;  /* 0x000000ffff097224 */ /* 0x000fca00078e00a2 */
[----:B------:R-:W1:Y:S08]  /*221c0*/  LDC R10, c[0x0][0x630] ;  /* 0x00018c00ff0a7b82 */ /* 0x000e700000000800 */
[----:B------:R-:W2:Y:S01]  /*221d0*/  LDC.64 R16, c[0x0][0x620] ;  /* 0x00018800ff107b82 */ /* 0x000ea20000000a00 */
[----:B0-----:R-:W-:-:S04]  /*221e0*/  ISETP.NE.U32.AND P0, PT, R14, RZ, PT ;  /* 0x000000ff0e00720c */ /* 0x001fc80003f05070 */
[----:B------:R-:W-:-:S13]  /*221f0*/  ISETP.NE.AND.EX P0, PT, R15, RZ, PT, P0 ;  /* 0x000000ff0f00720c */ /* 0x000fda0003f05300 */
[----:B-12---:R-:W-:Y:S05]  /*22200*/  @!P0 BRA `(.L_x_558) ;  /* 0x0000000000288947 */ /* 0x006fea0003800000 */
[----:B------:R-:W0:Y:S02]  /*22210*/  LDC R4, c[0x0][0x634] ;  /* 0x00018d00ff047b82 */ /* 0x000e240000000800 */
[----:B0-----:R-:W-:-:S05]  /*22220*/  IADD3 R9, P0, R163, R4, RZ ;  /* 0x00000004a3097210 */ /* 0x001fca0007f1e0ff */
        /* <DEDUP_REMOVED lines=8> */
.L_x_558:
[----:B------:R-:W0:Y:S01]  /*222b0*/  LDC.64 R20, c[0x0][0x640] ;  /* 0x00019000ff147b82 */ /* 0x000e220000000a00 */
[-CC-:B------:R-:W-:Y:S02]  /*222c0*/  SHF.R.U64 R14, R8, R10.reuse, R9.reuse ;  /* 0x0000000a080e7219 */ /* 0x180fe40000001209 */
[----:B------:R-:W-:Y:S02]  /*222d0*/  SHF.R.U32.HI R4, RZ, R10, R9 ;  /* 0x0000000aff047219 */ /* 0x000fe40000011609 */
[----:B------:R-:W-:-:S03]  /*222e0*/  IADD3 R7, P0, RZ, -R14, RZ ;  /* 0x8000000eff077210 */ /* 0x000fc60007f1e0ff */
[----:B------:R-:W1:Y:S02]  /*222f0*/  LDC R8, c[0x0][0x618] ;  /* 0x00018600ff087b82 */ /* 0x000e640000000800 */
[----:B------:R-:W-:Y:S02]  /*22300*/  IMAD.X R5, RZ, RZ, ~R4, P0 ;  /* 0x000000ffff057224 */ /* 0x000fe400000e0e04 */
[----:B------:R-:W-:Y:S02]  /*22310*/  IMAD.MOV.U32 R4, RZ, RZ, R163 ;  /* 0x000000ffff047224 */ /* 0x000fe400078e00a3 */
[-C--:B------:R-:W-:Y:S02]  /*22320*/  IMAD R6, R5, R16.reuse, RZ ;  /* 0x0000001005067224 */ /* 0x080fe400078e02ff */
[----:B------:R-:W2:Y:S01]  /*22330*/  LDC R18, c[0x0][0x608] ;  /* 0x00018200ff127b82 */ /* 0x000ea20000000800 */
[----:B------:R-:W-:Y:S02]  /*22340*/  IMAD.MOV.U32 R5, RZ, RZ, R162 ;  /* 0x000000ffff057224 */ /* 0x000fe400078e00a2 */
[----:B------:R-:W-:-:S05]  /*22350*/  IMAD.WIDE.U32 R4, R7, R16, R4 ;  /* 0x0000001007047225 */ /* 0x000fca00078e0004 */
[----:B------:R-:W3:Y:S01]  /*22360*/  LDC R19, c[0x0][0x658] ;  /* 0x00019600ff137b82 */ /* 0x000ee20000000800 */
[----:B------:R-:W-:Y:S01]  /*22370*/  IMAD R7, R7, R17, R6 ;  /* 0x0000001107077224 */ /* 0x000fe200078e0206 */
[----:B0-----:R-:W-:Y:S01]  /*22380*/  ISETP.NE.U32.AND P0, PT, R20, RZ, PT ;  /* 0x000000ff1400720c */ /* 0x001fe20003f05070 */
[----:B------:R-:W-:Y:S02]  /*22390*/  IMAD.MOV.U32 R6, RZ, RZ, -0x1 ;  /* 0xffffffffff067424 */ /* 0x000fe400078e00ff */
[----:B------:R-:W-:Y:S01]  /*223a0*/  IMAD.IADD R5, R5, 0x1, R7 ;  /* 0x0000000105057824 */ /* 0x000fe200078e0207 */
[----:B------:R-:W-:Y:S02]  /*223b0*/  ISETP.NE.AND.EX P0, PT, R21, RZ, PT, P0 ;  /* 0x000000ff1500720c */ /* 0x000fe40003f05300 */
[----:B------:R-:W0:Y:S02]  /*223c0*/  LDC R17, c[0x0][0x600] ;  /* 0x00018000ff117b82 */ /* 0x000e240000000800 */
[----:B-1----:R-:W-:-:S02]  /*223d0*/  SHF.R.U64 R10, R4, R8, R5 ;  /* 0x00000008040a7219 */ /* 0x002fc40000001205 */
[----:B------:R-:W-:-:S04]  /*223e0*/  SHF.R.U32.HI R5, RZ, R8, R5 ;  /* 0x00000008ff057219 */ /* 0x000fc80000011605 */
[----:B------:R-:W1:Y:S01]  /*223f0*/  LDC R22, c[0x0][0x648] ;  /* 0x00019200ff167b82 */ /* 0x000e620000000800 */
[-CC-:B--2---:R-:W-:Y:S02]  /*22400*/  SHF.R.U64 R15, R10, R18.reuse, R5.reuse ;  /* 0x000000120a0f7219 */ /* 0x184fe40000001205 */
[----:B------:R-:W-:Y:S01]  /*22410*/  SHF.R.U32.HI R4, RZ, R18, R5 ;  /* 0x00000012ff047219 */ /* 0x000fe20000011605 */
[----:B------:R-:W-:-:S04]  /*22420*/  IMAD.MOV.U32 R18, RZ, RZ, 0x1 ;  /* 0x00000001ff127424 */ /* 0x000fc800078e00ff */
[----:B------:R-:W2:Y:S01]  /*22430*/  LDC R23, c[0x0][0x638] ;  /* 0x00018e00ff177b82 */ /* 0x000ea20000000800 */
[-CC-:B---3--:R-:W-:Y:S02]  /*22440*/  SHF.R.U64 R16, R15, R19.reuse, R4.reuse ;  /* 0x000000130f107219 */ /* 0x188fe40000001204 */
[-C--:B------:R-:W-:Y:S02]  /*22450*/  SHF.L.U32 R6, R6, R19.reuse, RZ ;  /* 0x0000001306067219 */ /* 0x080fe400000006ff */
[----:B------:R-:W-:Y:S01]  /*22460*/  SHF.R.U32.HI R5, RZ, R19, R4 ;  /* 0x00000013ff057219 */ /* 0x000fe20000011604 */
[----:B------:R-:W-:Y:S01]  /*22470*/  IMAD.MOV.U32 R4, RZ, RZ, R16 ;  /* 0x000000ffff047224 */ /* 0x000fe200078e0010 */
[----:B------:R-:W-:Y:S01]  /*22480*/  LOP3.LUT R24, RZ, R6, RZ, 0x33, !PT ;  /* 0x00000006ff187212 */ /* 0x000fe200078e33ff */
[----:B------:R-:W3:Y:S01]  /*22490*/  LDC R25, c[0x0][0x610] ;  /* 0x00018400ff197b82 */ /* 0x000ee20000000800 */
[----:B------:R-:W-:Y:S05]  /*224a0*/  @!P0 BRA `(.L_x_559) ;  /* 0x0000000000288947 */ /* 0x000fea0003800000 */
        /* <DEDUP_REMOVED lines=10> */
.L_x_559:
[----:B-1----:R-:W-:Y:S01]  /*22550*/  SHF.R.U64 R4, R4, R22, R5 ;  /* 0x0000001604047219 */ /* 0x002fe20000001205 */
[----:B0-----:R-:W-:Y:S01]  /*22560*/  VIADD R7, R17, 0xffffffff ;  /* 0xffffffff11077836 */ /* 0x001fe20000000000 */
[----:B------:R-:W-:Y:S01]  /*22570*/  SHF.L.U32 R18, R18, R19, RZ ;  /* 0x0000001312127219 */ /* 0x000fe200000006ff */
[----:B------:R-:W-:Y:S01]  /*22580*/  @P4 IMAD R0, R11, R12, R2 ;  /* 0x0000000c0b004224 */ /* 0x000fe200078e0202 */
[----:B------:R-:W-:Y:S01]  /*22590*/  LOP3.LUT R3, R15, R24, RZ, 0xc0, !PT ;  /* 0x000000180f037212 */ /* 0x000fe200078ec0ff */
[----:B------:R-:W-:Y:S01]  /*225a0*/  IMAD.MOV R5, RZ, RZ, -R4 ;  /* 0x000000ffff057224 */ /* 0x000fe200078e0a04 */
[----:B------:R-:W-:Y:S01]  /*225b0*/  LOP3.LUT R7, R10, R7, RZ, 0xc0, !PT ;  /* 0x000000070a077212 */ /* 0x000fe200078ec0ff */
[----:B------:R-:W-:Y:S02]  /*225c0*/  IMAD.MOV.U32 R6, RZ, RZ, 0x1 ;  /* 0x00000001ff067424 */ /* 0x000fe400078e00ff */
[----:B------:R-:W-:Y:S02]  /*225d0*/  IMAD R3, R18, R4, R3 ;  /* 0x0000000412037224 */ /* 0x000fe400078e0203 */
[----:B--2---:R-:W-:-:S02]  /*225e0*/  IMAD R2, R5, R23, R16 ;  /* 0x0000001705027224 */ /* 0x004fc400078e0210 */
[----:B---3--:R-:W-:Y:S02]  /*225f0*/  IMAD R0, R3, R25, R0 ;  /* 0x0000001903007224 */ /* 0x008fe400078e0200 */
[----:B------:R-:W-:Y:S02]  /*22600*/  IMAD R5, R2, R17, R7 ;  /* 0x0000001102057224 */ /* 0x000fe400078e0207 */
[----:B------:R-:W-:-:S03]  /*22610*/  IMAD.MOV.U32 R10, RZ, RZ, R14 ;  /* 0x000000ffff0a7224 */ /* 0x000fc600078e000e */
[----:B------:R-:W-:Y:S02]  /*22620*/  SEL R4, R5, R0, !P4 ;  /* 0x0000000005047207 */ /* 0x000fe40006000000 */
[----:B------:R-:W-:-:S07]  /*22630*/  SEL R5, R0, R5, !P4 ;  /* 0x0000000500057207 */ /* 0x000fce0006000000 */
.L_x_557:
[----:B------:R-:W-:-:S08]  /*22640*/  NOP ;  /* 0x0000000000007918 */ /* 0x000fd00000000000 */
[----:B------:R-:W0:-:S00]  /*22650*/  USETMAXREG.DEALLOC.CTAPOOL 0x18 ;  /* 0x00000018000079c8 */ /* 0x000e0000080e0500 */
[----:B------:R-:W-:-:S13]  /*22660*/  ISETP.NE.AND P0, PT, RZ, UR8, PT ;  /* 0x00000008ff007c0c */ /* 0x000fda000bf05270 */
[----:B------:R-:W-:Y:S05]  /*22670*/  @P0 EXIT ;  /* 0x000000000000094d */ /* 0x000fea0003800000 */
[----:B0-----:R-:W-:Y:S01]  /*22680*/  LOP3.LUT P0, RZ, R6, 0xff, RZ, 0xc0, !PT ;  /* 0x000000ff06ff7812 */ /* 0x001fe2000780c0ff */
[----:B------:R-:W-:Y:S02]  /*22690*/  IMAD.MOV.U32 R6, RZ, RZ, 0x1 ;  /* 0x00000001ff067424 */ /* 0x000fe400078e00ff */
[----:B------:R-:W-:-:S10]  /*226a0*/  IMAD.MOV.U32 R7, RZ, RZ, RZ ;  /* 0x000000ffff077224 */ /* 0x000fd400078e00ff */
[----:B------:R-:W-:Y:S05]  /*226b0*/  @!P0 BRA `(.L_x_560) ;  /* 0x0000000c00548947 */ /* 0x000fea0003800000 */
[----:B------:R-:W0:Y:S01]  /*226c0*/  LDC R0, c[0x0][0x28c] ;  /* 0x0000a300ff007b82 */ /* 0x000e220000000800 */
[----:B------:R-:W-:Y:S01]  /*226d0*/  ULDC UR6, c[0x0][0x658] ;  /* 0x0001960000067ab9 */ /* 0x000fe20000000800 */
[----:B------:R-:W-:Y:S01]  /*226e0*/  UMOV UR9, 0xffffffff ;  /* 0xffffffff00097882 */ /* 0x000fe20000000000 */
[----:B------:R-:W-:Y:S01]  /*226f0*/  ULDC UR8, c[0x0][0xc] ;  /* 0x0000030000087ab9 */ /* 0x000fe20000000800 */
[----:B------:R-:W-:Y:S01]  /*22700*/  USHF.L.U32 UR11, UR9, UR6, URZ ;  /* 0x00000006090b7299 */ /* 0x000fe2000800063f */
[----:B------:R-:W-:Y:S01]  /*22710*/  BSSY B0, `(.L_x_560) ;  /* 0x00000cf000007945 */ /* 0x000fe20003800000 */
[----:B------:R-:W-:Y:S01]  /*22720*/  UMOV UR10, 0x1 ;  /* 0x00000001000a7882 */ /* 0x000fe20000000000 */
[----:B------:R-:W-:Y:S01]  /*22730*/  ULDC UR9, c[0x0][0x10] ;  /* 0x0000040000097ab9 */ /* 0x000fe20000000800 */
[----:B------:R-:W1:Y:S01]  /*22740*/  S2UR UR4, SR_CgaCtaId ;  /* 0x00000000000479c3 */ /* 0x000e620000008800 */
[----:B------:R-:W-:Y:S01]  /*22750*/  UIMAD.WIDE.U32 UR8, UR8, UR9, URZ ;  /* 0x00000009080872a5 */ /* 0x000fe2000f8e003f */
[----:B------:R-:W-:Y:S01]  /*22760*/  IMAD.MOV.U32 R9, RZ, RZ, 0x1 ;  /* 0x00000001ff097424 */ /* 0x000fe200078e00ff */
[----:B------:R-:W-:Y:S01]  /*22770*/  USHF.L.U32 UR6, UR10, UR6, URZ ;  /* 0x000000060a067299 */ /* 0x000fe2000800063f */
[----:B------:R-:W-:Y:S01]  /*22780*/  IMAD.MOV.U32 R6, RZ, RZ, 0x1 ;  /* 0x00000001ff067424 */ /* 0x000fe200078e00ff */
[----:B------:R-:W-:Y:S01]  /*22790*/  ULDC UR5, c[0x0][0x600] ;  /* 0x0001800000057ab9 */ /* 0x000fe20000000800 */
[----:B------:R-:W-:Y:S01]  /*227a0*/  ULDC UR10, c[0x0][0x14] ;  /* 0x00000500000a7ab9 */ /* 0x000fe20000000800 */
[----:B------:R-:W-:Y:S01]  /*227b0*/  IMAD.MOV.U32 R7, RZ, RZ, RZ ;  /* 0x000000ffff077224 */ /* 0x000fe200078e00ff */
[----:B------:R-:W-:-:S02]  /*227c0*/  UIMAD.WIDE.U32 UR24, UR8, UR10, URZ ;  /* 0x0000000a081872a5 */ /* 0x000fc4000f8e003f */
[----:B------:R-:W-:Y:S02]  /*227d0*/  UIMAD UR18, UR9, UR10, URZ ;  /* 0x0000000a091272a4 */ /* 0x000fe4000f8e023f */
[----:B------:R-:W-:Y:S02]  /*227e0*/  ULOP3.LUT UR23, UR13, 0x2, URZ, 0xfc, !UPT ;  /* 0x000000020d177892 */ /* 0x000fe4000f8efc3f */
[----:B------:R-:W-:Y:S01]  /*227f0*/  UIADD3 UR5, UR5, -0x1, URZ ;  /* 0xffffffff05057890 */ /* 0x000fe2000fffe03f */
[----:B0-----:R-:W-:Y:S01]  /*22800*/  VIADD R0, R0, 0x1f ;  /* 0x0000001f00007836 */ /* 0x001fe20000000000 */
[----:B------:R-:W-:Y:S02]  /*22810*/  ULOP3.LUT UR20, URZ, UR11, URZ, 0x33, !UPT ;  /* 0x0000000b3f147292 */ /* 0x000fe4000f8e333f */
[----:B------:R-:W-:Y:S02]  /*22820*/  UIADD3 UR18, UR25, UR18, URZ ;  /* 0x0000001219127290 */ /* 0x000fe4000fffe03f */
[----:B------:R-:W-:Y:S01]  /*22830*/  SHF.R.S32.HI R3, RZ, 0x1f, R0 ;  /* 0x0000001fff037819 */ /* 0x000fe20000011400 */
[----:B------:R-:W-:Y:S01]  /*22840*/  ULDC.64 UR26, c[0x0][0x198] ;  /* 0x00006600001a7ab9 */ /* 0x000fe20000000a00 */
[----:B-1----:R-:W-:-:S02]  /*22850*/  USHF.L.U32 UR7, UR4, 0x6, URZ ;  /* 0x0000000604077899 */ /* 0x002fc4000800063f */
[----:B------:R-:W-:Y:S01]  /*22860*/  LEA.HI R0, R3, R0, RZ, 0x5 ;  /* 0x0000000003007211 */ /* 0x000fe200078f28ff */
[----:B------:R-:W-:Y:S02]  /*22870*/  USHF.L.U32 UR4, UR4, 0xb, URZ ;  /* 0x0000000b04047899 */ /* 0x000fe4000800063f */
[----:B------:R-:W-:Y:S01]  /*22880*/  ULOP3.LUT UR7, UR7, 0xc0, URZ, 0xc0, !UPT ;  /* 0x000000c007077892 */ /* 0x000fe2000f8ec03f */
[----:B------:R-:W-:-:S05]  /*22890*/  SHF.R.S32.HI R0, RZ, 0x5, R0 ;  /* 0x00000005ff007819 */ /* 0x000fca0000011400 */
[----:B------:R-:W-:-:S07]  /*228a0*/  VIADD R15, R0, 0x1 ;  /* 0x00000001000f7836 */ /* 0x000fce0000000000 */
.L_x_571:
[----:B------:R-:W-:-:S03]  /*228b0*/  UMOV UR8, 0xffffffff ;  /* 0xffffffff00087882 */ /* 0x000fc60000000000 */
[----:B------:R-:W-:Y:S05]  /*228c0*/  BRA.DIV UR8, `(.L_x_561) ;  /* 0x0000001608347947 */ /* 0x000fea000b800000 */
[----:B------:R-:W-:-:S13]  /*228d0*/  ELECT P0, URZ, PT ;  /* 0x00000000003f782f */ /* 0x000fda0003800000 */
.L_x_592:
[----:B------:R-:W0:Y:S01]  /*228e0*/  LDC R2, c[0x0][0x28c] ;  /* 0x0000a300ff027b82 */ /* 0x000e220000000800 */
[----:B------:R-:W-:Y:S01]  /*228f0*/  BSSY B1, `(.L_x_562) ;  /* 0x0000039000017945 */ /* 0x000fe20003800000 */
[----:B0-----:R-:W-:-:S13]  /*22900*/  ISETP.LT.OR P0, PT, R2, 0x1, !P0 ;  /* 0x000000010200780c */ /* 0x001fda0004701670 */
[----:B------:R-:W-:Y:S05]  /*22910*/  @P0 BRA `(.L_x_563) ;  /* 0x0000000000d80947 */ /* 0x000fea0003800000 */
[----:B------:R-:W-:Y:S01]  /*22920*/  IMAD.SHL.U32 R5, R5, 0x100, RZ ;  /* 0x0000010005057824 */ /* 0x000fe200078e00ff */
[----:B------:R-:W-:Y:S01]  /*22930*/  LEA R4, R4, UR7, 0x8 ;  /* 0x0000000704047c11 */ /* 0x000fe2000f8e40ff */
[----:B------:R-:W-:Y:S02]  /*22940*/  IMAD.MOV.U32 R13, RZ, RZ, RZ ;  /* 0x000000ffff0d7224 */ /* 0x000fe400078e00ff */
[----:B------:R-:W-:Y:S02]  /*22950*/  IMAD.MOV.U32 R2, RZ, RZ, R15 ;  /* 0x000000ffff027224 */ /* 0x000fe400078e000f */
[----:B------:R-:W-:Y:S02]  /*22960*/  IMAD.MOV.U32 R3, RZ, RZ, R6 ;  /* 0x000000ffff037224 */ /* 0x000fe400078e0006 */
[----:B------:R-:W-:-:S07]  /*22970*/  IMAD.MOV.U32 R8, RZ, RZ, R7 ;  /* 0x000000ffff087224 */ /* 0x000fce00078e0007 */
.L_x_566:
[----:B------:R-:W0:Y:S01]  /*22980*/  S2R R12, SR_CgaCtaId ;  /* 0x00000000000c7919 */ /* 0x000e220000008800 */
[----:B------:R-:W-:Y:S01]  /*22990*/  MOV R11, 0x400 ;  /* 0x00000400000b7802 */ /* 0x000fe20000000f00 */
[----:B------:R-:W1:Y:S03]  /*229a0*/  S2R R14, SR_TID.X ;  /* 0x00000000000e7919 */ /* 0x000e660000002100 */
[----:B0-----:R-:W-:Y:S02]  /*229b0*/  LEA R17, R12, R11, 0x18 ;  /* 0x0000000b0c117211 */ /* 0x001fe400078ec0ff */
[----:B------:R-:W-:Y:S02]  /*229c0*/  SHF.L.U32 R11, R3, 0x1f, RZ ;  /* 0x0000001f030b7819 */ /* 0x000fe400000006ff */
[----:B-1----:R-:W-:Y:S01]  /*229d0*/  LOP3.LUT P1, RZ, R14, 0x7f, RZ, 0xc0, !PT ;  /* 0x0000007f0eff7812 */ /* 0x002fe2000782c0ff */
[----:B------:R-:W-:-:S04]  /*229e0*/  IMAD R12, R8, 0x8, R17 ;  /* 0x00000008080c7824 */ /* 0x000fc800078e0211 */
[----:B------:R-:W0:Y:S02]  /*229f0*/  SYNCS.PHASECHK.TRANS64.TRYWAIT P0, [R12+URZ+0x70], R11 ;  /* 0x0000700b0c0075a7 */ /* 0x000e24000800017f */
[----:B0-----:R-:W-:Y:S06]  /*22a00*/  @!P0 BRA `(.L_x_564) ;  /* 0x0000001400048947 */ /* 0x001fec0003800000 */
.L_x_593:
[----:B0-----:R-:W0:Y:S01]  /*22a10*/  @!P1 LDC R11, c[0x0][0x500] ;  /* 0x00014000ff0b9b82 */ /* 0x001e220000000800 */
[----:B------:R-:W-:-:S04]  /*22a20*/  UPRMT UR8, UR23, 0x9910, URZ ;  /* 0x0000991017087896 */ /* 0x000fc8000800003f */
[----:B------:R-:W-:-:S06]  /*22a30*/  UISETP.NE.AND UP0, UPT, UR8, 0x2, UPT ;  /* 0x000000020800788c */ /* 0x000fcc000bf05270 */
[----:B------:R-:W-:Y:S01]  /*22a40*/  PLOP3.LUT P0, PT, PT, PT, UP0, 0x80, 0x0 ;  /* 0x000000000000781c */ /* 0x000fe20003f0f008 */
[----:B0-----:R0:W-:-:S12]  /*22a50*/  @!P1 SYNCS.ARRIVE.TRANS64 RZ, [R12+URZ], R11 ;  /* 0x0000000b0cff99a7 */ /* 0x0011d8000800003f */
[----:B------:R-:W-:Y:S05]  /*22a60*/  @P0 BRA `(.L_x_565) ;  /* 0x0000000000040947 */ /* 0x000fea0003800000 */
[----:B------:R-:W-:Y:S01]  /*22a70*/  BPT.TRAP 0x1 ;  /* 0x000000040000795c */ /* 0x000fe20000300000 */
.L_x_565:
[----:B------:R-:W-:Y:S01]  /*22a80*/  R2UR UR8, R8 ;  /* 0x00000000080872ca */ /* 0x000fe200000e0000 */
[----:B------:R-:W-:Y:S01]  /*22a90*/  VIADD R2, R2, 0xffffffff ;  /* 0xffffffff02027836 */ /* 0x000fe20000000000 */
[----:B------:R-:W-:Y:S01]  /*22aa0*/  R2UR UR19, R17 ;  /* 0x00000000111372ca */ /* 0x000fe200000e0000 */
[----:B------:R-:W-:Y:S01]  /*22ab0*/  UIADD3 UR14, UP0, UR26, 0xf0, URZ ;  /* 0x000000f01a0e7890 */ /* 0x000fe2000ff1e03f */
[----:B------:R-:W-:Y:S01]  /*22ac0*/  R2UR UR21, R5 ;  /* 0x00000000051572ca */ /* 0x000fe200000e0000 */
[----:B------:R-:W-:Y:S01]  /*22ad0*/  UIADD3 UR28, UP1, UR26, 0x1f0, URZ ;  /* 0x000001f01a1c7890 */ /* 0x000fe2000ff3e03f */
[----:B------:R-:W-:Y:S01]  /*22ae0*/  R2UR UR9, R12 ;  /* 0x000000000c0972ca */ /* 0x000fe200000e0000 */
[----:B------:R-:W-:Y:S01]  /*22af0*/  UIADD3.X UR15, URZ, UR27, URZ, UP0, !UPT ;  /* 0x0000001b3f0f7290 */ /* 0x000fe200087fe43f */
[C---:B------:R-:W-:Y:S01]  /*22b00*/  R2UR UR10, R13.reuse ;  /* 0x000000000d0a72ca */ /* 0x040fe200000e0000 */
[----:B------:R-:W-:Y:S01]  /*22b10*/  VIADD R8, R8, 0x1 ;  /* 0x0000000108087836 */ /* 0x000fe20000000000 */
[----:B------:R-:W-:Y:S01]  /*22b20*/  R2UR UR12, R10 ;  /* 0x000000000a0c72ca */ /* 0x000fe200000e0000 */
[----:B------:R-:W-:Y:S01]  /*22b30*/  UIADD3.X UR29, URZ, UR27, URZ, UP1, !UPT ;  /* 0x0000001b3f1d7290 */ /* 0x000fe20008ffe43f */
[----:B------:R-:W-:Y:S01]  /*22b40*/  R2UR UR22, R4 ;  /* 0x00000000041672ca */ /* 0x000fe200000e0000 */
[----:B------:R-:W-:Y:S01]  /*22b50*/  USHF.L.U32 UR8, UR8, 0xd, URZ ;  /* 0x0000000d08087899 */ /* 0x000fe2000800063f */
[----:B------:R-:W-:Y:S01]  /*22b60*/  ISETP.GT.AND P1, PT, R2, 0x1, PT ;  /* 0x000000010200780c */ /* 0x000fe20003f24270 */
[----:B------:R-:W-:Y:S01]  /*22b70*/  UMOV UR16, 0x0 ;  /* 0x0000000000107882 */ /* 0x000fe20000000000 */
[----:B------:R-:W-:Y:S01]  /*22b80*/  UMOV UR17, 0x10000000 ;  /* 0x1000000000117882 */ /* 0x000fe20000000000 */
[----:B------:R-:W-:Y:S01]  /*22b90*/  ULOP3.LUT UR11, UR8, 0x1800, UR4, 0xf8, !UPT ;  /* 0x00001800080b7892 */ /* 0x000fe2000f8ef804 */
[C---:B------:R-:W-:Y:S01]  /*22ba0*/  ISETP.NE.AND P0, PT, R8.reuse, 0xe, PT ;  /* 0x0000000e0800780c */ /* 0x040fe20003f05270 */
[----:B------:R-:W-:Y:S01]  /*22bb0*/  UIADD3 UR8, UR19, 0x200, UR8 ;  /* 0x0000020013087890 */ /* 0x000fe2000fffe008 */
[----:B------:R-:W-:Y:S01]  /*22bc0*/  VIADD R13, R13, 0x20 ;  /* 0x000000200d0d7836 */ /* 0x000fe20000000000 */
[----:B------:R-:W-:Y:S01]  /*22bd0*/  UIADD3 UR19, UR19, 0x1c200, UR11 ;  /* 0x0001c20013137890 */ /* 0x000fe2000fffe00b */
[----:B0-----:R-:W-:Y:S01]  /*22be0*/  SEL R12, RZ, 0x1, P0 ;  /* 0x00000001ff0c7807 */ /* 0x001fe20000000000 */
[----:B------:R-:W-:Y:S01]  /*22bf0*/  UMOV UR30, 0xf0000 ;  /* 0x000f0000001e7882 */ /* 0x000fe20000000000 */
[----:B------:R-:W-:Y:S01]  /*22c00*/  UMOV UR11, UR21 ;  /* 0x00000015000b7c82 */ /* 0x000fe20008000000 */
[----:B------:R-:W-:-:S02]  /*22c10*/  SEL R8, R8, RZ, P0 ;  /* 0x000000ff08087207 */ /* 0x000fc40000000000 */
[----:B------:R-:W-:Y:S01]  /*22c20*/  LOP3.LUT R3, R3, R12, RZ, 0x3c, !PT ;  /* 0x0000000c03037212 */ /* 0x000fe200078e3cff */
[----:B------:R0:W-:Y:S02]  /*22c30*/  UTMALDG.3D [UR8], [UR14], desc[UR16] ;  /* 0x000010080e0075b4 */ /* 0x0001e40008011000 */
[----:B0-----:R-:W-:Y:S01]  /*22c40*/  UMOV UR8, UR19 ;  /* 0x0000001300087c82 */ /* 0x001fe20008000000 */
[----:B------:R-:W-:Y:S02]  /*22c50*/  UMOV UR11, UR22 ;  /* 0x00000016000b7c82 */ /* 0x000fe40008000000 */
[----:B------:R0:W-:Y:S02]  /*22c60*/  UTMALDG.3D.MULTICAST [UR8], [UR28], UR30, desc[UR16] ;  /* 0x000010081c0073b4 */ /* 0x0001e4000801181e */
[----:B0-----:R-:W-:Y:S05]  /*22c70*/  @P1 BRA `(.L_x_566) ;  /* 0xfffffffc00401947 */ /* 0x001fea000383ffff */
.L_x_563:
[----:B------:R-:W-:Y:S05]  /*22c80*/  BSYNC B1 ;  /* 0x0000000000017941 */ /* 0x000fea0003800000 */
.L_x_562:
[----:B------:R-:W2:Y:S01]  /*22c90*/  LDL.LU R16, [R1+0x460] ;  /* 0x0004600001107983 */ /* 0x000ea20000300800 */
[----:B------:R-:W-:Y:S01]  /*22ca0*/  LOP3.LUT P0, RZ, R9, 0xff, RZ, 0xc0, !PT ;  /* 0x000000ff09ff7812 */ /* 0x000fe2000780c0ff */
[C---:B------:R-:W-:Y:S01]  /*22cb0*/  IMAD.IADD R4, R0.reuse, 0x1, R7 ;  /* 0x0000000100047824 */ /* 0x040fe200078e0207 */
[----:B------:R-:W-:Y:S01]  /*22cc0*/  ULDC.64 UR8, c[0x0][0x650] ;  /* 0x0001940000087ab9 */ /* 0x000fe20000000a00 */
[----:B------:R-:W3:Y:S01]  /*22cd0*/  LDL.LU R14, [R1+0x464] ;  /* 0x00046400010e7983 */ /* 0x000ee20000300800 */
[----:B------:R-:W-:Y:S01]  /*22ce0*/  ISETP.GE.U32.AND P1, PT, R0, 0xe, PT ;  /* 0x0000000e0000780c */ /* 0x000fe20003f26070 */
[----:B------:R-:W-:Y:S01]  /*22cf0*/  BSSY B1, `(.L_x_567) ;  /* 0x000006e000017945 */ /* 0x000fe20003800000 */
[----:B------:R-:W-:Y:S01]  /*22d00*/  IMAD.MOV.U32 R10, RZ, RZ, -0x1 ;  /* 0xffffffffff0a7424 */ /* 0x000fe200078e00ff */
[----:B------:R-:W-:-:S06]  /*22d10*/  PRMT R9, RZ, 0x7610, R9 ;  /* 0x00007610ff097816 */ /* 0x000fcc0000000009 */
[----:B------:R-:W0:Y:S01]  /*22d20*/  @P0 S2R R3, SR_CgaCtaId ;  /* 0x0000000000030919 */ /* 0x000e220000008800 */
[----:B------:R-:W-:-:S04]  /*22d30*/  @P0 MOV R2, 0x400 ;  /* 0x0000040000020802 */ /* 0x000fc80000000f00 */
[----:B0-----:R-:W-:-:S04]  /*22d40*/  @P0 LEA R2, R3, R2, 0x18 ;  /* 0x0000000203020211 */ /* 0x001fc800078ec0ff */
[----:B------:R0:W-:Y:S01]  /*22d50*/  @P0 SYNCS.ARRIVE.TRANS64.A1T0 RZ, [R2+URZ+0xf8], RZ ;  /* 0x0000f8ff02ff09a7 */ /* 0x0001e2000810003f */
[----:B------:R-:W-:-:S04]  /*22d60*/  ISETP.GT.U32.AND P0, PT, R4, 0xd, PT ;  /* 0x0000000d0400780c */ /* 0x000fc80003f04070 */
[----:B------:R-:W-:Y:S02]  /*22d70*/  ISETP.LT.U32.AND P0, PT, R0, 0xe, P0 ;  /* 0x0000000e0000780c */ /* 0x000fe40000701070 */
[----:B0-----:R-:W-:-:S05]  /*22d80*/  SHF.R.U32.HI R2, RZ, 0x1, R4 ;  /* 0x00000001ff027819 */ /* 0x001fca0000011604 */
[----:B------:R-:W-:-:S05]  /*22d90*/  IMAD.WIDE.U32 R2, R2, -0x6db6db6d, RZ ;  /* 0x9249249302027825 */ /* 0x000fca00078e00ff */
[----:B------:R-:W-:Y:S02]  /*22da0*/  SHF.R.U32.HI R5, RZ, 0x2, R3 ;  /* 0x00000002ff057819 */ /* 0x000fe40000011603 */
[----:B------:R-:W-:Y:S02]  /*22db0*/  SEL R3, RZ, 0x1, !P0 ;  /* 0x00000001ff037807 */ /* 0x000fe40004000000 */
[----:B------:R-:W-:Y:S01]  /*22dc0*/  PRMT R2, RZ, 0x7610, R2 ;  /* 0x00007610ff027816 */ /* 0x000fe20000000002 */
[----:B------:R-:W-:Y:S01]  /*22dd0*/  IMAD R7, R5, -0xe, R4 ;  /* 0xfffffff205077824 */ /* 0x000fe200078e0204 */
[----:B------:R-:W-:Y:S01]  /*22de0*/  LOP3.LUT R6, R6, R3, RZ, 0x3c, !PT ;  /* 0x0000000306067212 */ /* 0x000fe200078e3cff */
[----:B------:R-:W-:-:S03]  /*22df0*/  IMAD.MOV.U32 R4, RZ, RZ, -0x1 ;  /* 0xffffffffff047424 */ /* 0x000fc600078e00ff */
[----:B------:R-:W-:Y:S01]  /*22e00*/  @P1 LOP3.LUT R6, R6, 0x1, R5, 0x78, !PT ;  /* 0x0000000106061812 */ /* 0x000fe200078e7805 */
[----:B------:R-:W-:Y:S01]  /*22e10*/  IMAD.MOV.U32 R5, RZ, RZ, -0x1 ;  /* 0xffffffffff057424 */ /* 0x000fe200078e00ff */
[----:B---3--:R-:W-:-:S04]  /*22e20*/  IADD3 R14, P0, R14, UR24, RZ ;  /* 0x000000180e0e7c10 */ /* 0x008fc8000ff1e0ff */
[----:B--2---:R-:W-:Y:S01]  /*22e30*/  IADD3.X R16, R16, UR18, RZ, P0, !PT ;  /* 0x0000001210107c10 */ /* 0x004fe200087fe4ff */
[----:B------:R0:W-:Y:S01]  /*22e40*/  STL [R1+0x464], R14 ;  /* 0x0004640e01007387 */ /* 0x0001e20000100800 */
[----:B------:R-:W-:-:S03]  /*22e50*/  ISETP.GE.U32.AND P0, PT, R14, UR8, PT ;  /* 0x000000080e007c0c */ /* 0x000fc6000bf06070 */
[----:B------:R0:W-:Y:S01]  /*22e60*/  STL [R1+0x460], R16 ;  /* 0x0004601001007387 */ /* 0x0001e20000100800 */
[----:B------:R-:W-:-:S13]  /*22e70*/  ISETP.GE.U32.AND.EX P0, PT, R16, UR9, PT, P0 ;  /* 0x0000000910007c0c */ /* 0x000fda000bf06100 */
[----:B0-----:R-:W-:Y:S05]  /*22e80*/  @P0 BRA `(.L_x_568) ;  /* 0x0000000400500947 */ /* 0x001fea0003800000 */
[----:B------:R-:W0:Y:S01]  /*22e90*/  S2R R8, SR_CTAID.X ;  /* 0x0000000000087919 */ /* 0x000e220000002500 */
[----:B------:R-:W-:Y:S01]  /*22ea0*/  ULDC UR8, c[0x0][0x150] ;  /* 0x0000540000087ab9 */ /* 0x000fe20000000800 */
[----:B------:R-:W1:Y:S01]  /*22eb0*/  LDC R3, c[0x0][0x144] ;  /* 0x00005100ff037b82 */ /* 0x000e620000000800 */
[----:B------:R-:W-:Y:S01]  /*22ec0*/  ULDC UR11, c[0x0][0x630] ;  /* 0x00018c00000b7ab9 */ /* 0x000fe20000000800 */
[----:B------:R-:W2:Y:S06]  /*22ed0*/  S2R R5, SR_CTAID.Y ;  /* 0x0000000000057919 */ /* 0x000eac0000002600 */
[----:B------:R-:W3:Y:S01]  /*22ee0*/  LDC R12, c[0x0][0x148] ;  /* 0x00005200ff0c7b82 */ /* 0x000ee20000000800 */
[----:B0-----:R-:W-:-:S02]  /*22ef0*/  I2FP.F32.U32 R2, R8 ;  /* 0x0000000800027245 */ /* 0x001fc40000201000 */
[----:B--2---:R-:W-:-:S03]  /*22f00*/  I2FP.F32.U32 R4, R5 ;  /* 0x0000000500047245 */ /* 0x004fc60000201000 */
[----:B------:R-:W-:Y:S01]  /*22f10*/  FMUL R2, R2, UR8 ;  /* 0x0000000802027c20 */ /* 0x000fe20008400000 */
[----:B------:R-:W-:Y:S02]  /*22f20*/  ULDC UR8, c[0x0][0x154] ;  /* 0x0000550000087ab9 */ /* 0x000fe40000000800 */
[----:B------:R-:W-:Y:S01]  /*22f30*/  FMUL R10, R4, UR8 ;  /* 0x00000008040a7c20 */ /* 0x000fe20008400000 */
[----:B------:R-:W-:Y:S02]  /*22f40*/  ULDC.64 UR8, c[0x0][0x628] ;  /* 0x00018a0000087ab9 */ /* 0x000fe40000000a00 */
[----:B------:R-:W0:Y:S01]  /*22f50*/  F2I.U32.TRUNC.NTZ R2, R2 ;  /* 0x0000000200027305 */ /* 0x000e22000020f000 */
[----:B------:R-:W-:-:S04]  /*22f60*/  ISETP.NE.U32.AND P0, PT, RZ, UR8, PT ;  /* 0x00000008ff007c0c */ /* 0x000fc8000bf05070 */
[----:B------:R-:W-:-:S03]  /*22f70*/  ISETP.NE.AND.EX P0, PT, RZ, UR9, PT, P0 ;  /* 0x00000009ff007c0c */ /* 0x000fc6000bf05300 */
[----:B------:R-:W2:Y:S01]  /*22f80*/  F2I.U32.TRUNC.NTZ R10, R10 ;  /* 0x0000000a000a7305 */ /* 0x000ea2000020f000 */
[----:B0-----:R-:W-:Y:S02]  /*22f90*/  IMAD.MOV R4, RZ, RZ, -R2 ;  /* 0x000000ffff047224 */ /* 0x001fe400078e0a02 */
[----:B------:R-:W-:Y:S02]  /*22fa0*/  IMAD.MOV.U32 R2, RZ, RZ, R14 ;  /* 0x000000ffff027224 */ /* 0x000fe400078e000e */
[----:B-1----:R-:W-:Y:S02]  /*22fb0*/  IMAD R8, R3, R4, R8 ;  /* 0x0000000403087224 */ /* 0x002fe400078e0208 */
[----:B--2---:R-:W-:-:S04]  /*22fc0*/  IMAD.MOV R3, RZ, RZ, -R10 ;  /* 0x000000ffff037224 */ /* 0x004fc800078e0a0a */
[----:B---3--:R-:W-:Y:S02]  /*22fd0*/  @P4 IMAD R8, R12, R3, R5 ;  /* 0x000000030c084224 */ /* 0x008fe400078e0205 */
[----:B------:R-:W-:Y:S01]  /*22fe0*/  IMAD.MOV.U32 R3, RZ, RZ, R16 ;  /* 0x000000ffff037224 */ /* 0x000fe200078e0010 */
[----:B------:R-:W-:Y:S06]  /*22ff0*/  @!P0 BRA `(.L_x_569) ;  /* 0x0000000000288947 */ /* 0x000fec0003800000 */
[----:B------:R-:W-:Y:S02]  /*23000*/  ULDC UR10, c[0x0][0x634] ;  /* 0x00018d00000a7ab9 */ /* 0x000fe40000000800 */
[----:B------:R-:W-:-:S05]  /*23010*/  IADD3 R3, P0, R14, UR10, RZ ;  /* 0x0000000a0e037c10 */ /* 0x000fca000ff1e0ff */
[----:B------:R-:W-:-:S04]  /*23020*/  IMAD.X R11, RZ, RZ, R16, P0 ;  /* 0x000000ffff0b7224 */ /* 0x000fc800000e0610 */
[----:B------:R-:W-:-:S04]  /*23030*/  IMAD.WIDE.U32 R4, R11, UR8, RZ ;  /* 0x000000080b047c25 */ /* 0x000fc8000f8e00ff */
[----:B------:R-:W-:-:S04]  /*23040*/  IMAD.WIDE.U32 R4, P0, R3, UR9, R4 ;  /* 0x0000000903047c25 */ /* 0x000fc8000f800004 */
[----:B------:R-:W-:-:S04]  /*23050*/  IMAD.WIDE.U32 R2, R3, UR8, RZ ;  /* 0x0000000803027c25 */ /* 0x000fc8000f8e00ff */
[----:B------:R-:W-:Y:S01]  /*23060*/  IMAD.MOV.U32 R2, RZ, RZ, R5 ;  /* 0x000000ffff027224 */ /* 0x000fe200078e0005 */
[----:B------:R-:W-:Y:S01]  /*23070*/  IADD3 RZ, P1, R3, R4, RZ ;  /* 0x0000000403ff7210 */ /* 0x000fe20007f3e0ff */
[----:B------:R-:W-:-:S04]  /*23080*/  IMAD.X R3, RZ, RZ, RZ, P0 ;  /* 0x000000ffff037224 */ /* 0x000fc800000e06ff */
[----:B------:R-:W-:-:S08]  /*23090*/  IMAD.WIDE.U32.X R2, R11, UR9, R2, P1 ;  /* 0x000000090b027c25 */ /* 0x000fd000088e0402 */
.L_x_569:
[--C-:B------:R-:W-:Y:S01]  /*230a0*/  SHF.R.U64 R10, R2, UR11, R3.reuse ;  /* 0x0000000b020a7c19 */ /* 0x100fe20008001203 */
[----:B------:R-:W-:Y:S01]  /*230b0*/  ULDC.64 UR8, c[0x0][0x620] ;  /* 0x0001880000087ab9 */ /* 0x000fe20000000a00 */
[----:B------:R-:W-:Y:S01]  /*230c0*/  SHF.R.U32.HI R2, RZ, UR11, R3 ;  /* 0x0000000bff027c19 */ /* 0x000fe20008011603 */
[----:B------:R-:W-:Y:S01]  /*230d0*/  IMAD.MOV.U32 R3, RZ, RZ, R16 ;  /* 0x000000ffff037224 */ /* 0x000fe200078e0010 */
[----:B------:R-:W-:Y:S01]  /*230e0*/  IADD3 R11, P0, RZ, -R10, RZ ;  /* 0x8000000aff0b7210 */ /* 0x000fe20007f1e0ff */
[----:B------:R-:W-:-:S04]  /*230f0*/  ULDC.64 UR10, c[0x0][0x640] ;  /* 0x00019000000a7ab9 */ /* 0x000fc80000000a00 */
[----:B------:R-:W-:Y:S01]  /*23100*/  IMAD.X R2, RZ, RZ, ~R2, P0 ;  /* 0x000000ffff027224 */ /* 0x000fe200000e0e02 */
[----:B------:R-:W-:-:S03]  /*23110*/  ISETP.NE.U32.AND P0, PT, RZ, UR10, PT ;  /* 0x0000000aff007c0c */ /* 0x000fc6000bf05070 */
[----:B------:R-:W-:Y:S01]  /*23120*/  IMAD R2, R2, UR8, RZ ;  /* 0x0000000802027c24 */ /* 0x000fe2000f8e02ff */
[----:B------:R-:W-:-:S03]  /*23130*/  ISETP.NE.AND.EX P0, PT, RZ, UR11, PT, P0 ;  /* 0x0000000bff007c0c */ /* 0x000fc6000bf05300 */
[----:B------:R-:W-:Y:S02]  /*23140*/  IMAD R5, R11, UR9, R2 ;  /* 0x000000090b057c24 */ /* 0x000fe4000f8e0202 */
[----:B------:R-:W-:-:S04]  /*23150*/  IMAD.MOV.U32 R2, RZ, RZ, R14 ;  /* 0x000000ffff027224 */ /* 0x000fc800078e000e */
[----:B------:R-:W-:Y:S01]  /*23160*/  IMAD.WIDE.U32 R2, R11, UR8, R2 ;  /* 0x000000080b027c25 */ /* 0x000fe2000f8e0002 */
[----:B------:R-:W-:-:S03]  /*23170*/  ULDC UR8, c[0x0][0x618] ;  /* 0x0001860000087ab9 */ /* 0x000fc60000000800 */
[----:B------:R-:W-:-:S05]  /*23180*/  IMAD.IADD R3, R3, 0x1, R5 ;  /* 0x0000000103037824 */ /* 0x000fca00078e0205 */
[--C-:B------:R-:W-:Y:S02]  /*23190*/  SHF.R.U64 R11, R2, UR8, R3.reuse ;  /* 0x00000008020b7c19 */ /* 0x100fe40008001203 */
[----:B------:R-:W-:Y:S01]  /*231a0*/  SHF.R.U32.HI R2, RZ, UR8, R3 ;  /* 0x00000008ff027c19 */ /* 0x000fe20008011603 */
[----:B------:R-:W-:-:S03]  /*231b0*/  ULDC UR8, c[0x0][0x608] ;  /* 0x0001820000087ab9 */ /* 0x000fc60000000800 */
[--C-:B------:R-:W-:Y:S02]  /*231c0*/  SHF.R.U64 R12, R11, UR8, R2.reuse ;  /* 0x000000080b0c7c19 */ /* 0x100fe40008001202 */
[----:B------:R-:W-:Y:S01]  /*231d0*/  SHF.R.U32.HI R3, RZ, UR8, R2 ;  /* 0x00000008ff037c19 */ /* 0x000fe20008011602 */
[----:B------:R-:W-:-:S03]  /*231e0*/  ULDC UR8, c[0x0][0x658] ;  /* 0x0001960000087ab9 */ /* 0x000fc60000000800 */
[--C-:B------:R-:W-:Y:S02]  /*231f0*/  SHF.R.U64 R13, R12, UR8, R3.reuse ;  /* 0x000000080c0d7c19 */ /* 0x100fe40008001203 */
[----:B------:R-:W-:-:S03]  /*23200*/  SHF.R.U32.HI R14, RZ, UR8, R3 ;  /* 0x00000008ff0e7c19 */ /* 0x000fc60008011603 */
[----:B------:R-:W-:Y:S02]  /*23210*/  IMAD.MOV.U32 R2, RZ, RZ, R13 ;  /* 0x000000ffff027224 */ /* 0x000fe400078e000d */
        /* <DEDUP_REMOVED lines=12> */
.L_x_570:
[----:B------:R-:W-:Y:S01]  /*232e0*/  ULDC UR8, c[0x0][0x648] ;  /* 0x0001920000087ab9 */ /* 0x000fe20000000800 */
[----:B------:R-:W-:Y:S02]  /*232f0*/  LOP3.LUT R12, R12, UR20, RZ, 0xc0, !PT ;  /* 0x000000140c0c7c12 */ /* 0x000fe4000f8ec0ff */
[----:B------:R-:W-:Y:S01]  /*23300*/  SHF.R.U64 R3, R2, UR8, R3 ;  /* 0x0000000802037c19 */ /* 0x000fe20008001203 */
[----:B------:R-:W-:-:S04]  /*23310*/  ULDC UR8, c[0x0][0x638] ;  /* 0x00018e0000087ab9 */ /* 0x000fc80000000800 */
[----:B------:R-:W-:Y:S02]  /*23320*/  IMAD.MOV R2, RZ, RZ, -R3 ;  /* 0x000000ffff027224 */ /* 0x000fe400078e0a03 */
[----:B------:R-:W-:Y:S02]  /*23330*/  IMAD R5, R3, UR6, R12 ;  /* 0x0000000603057c24 */ /* 0x000fe4000f8e020c */
[----:B------:R-:W-:Y:S01]  /*23340*/  IMAD R13, R2, UR8, R13 ;  /* 0x00000008020d7c24 */ /* 0x000fe2000f8e020d */
[----:B------:R-:W-:Y:S01]  /*23350*/  ULDC UR8, c[0x0][0x610] ;  /* 0x0001840000087ab9 */ /* 0x000fe20000000800 */
[----:B------:R-:W-:Y:S01]  /*23360*/  LOP3.LUT R2, R11, UR5, RZ, 0xc0, !PT ;  /* 0x000000050b027c12 */ /* 0x000fe2000f8ec0ff */
[----:B------:R-:W-:Y:S01]  /*23370*/  IMAD R8, R5, UR8, R8 ;  /* 0x0000000805087c24 */ /* 0x000fe2000f8e0208 */
[----:B------:R-:W-:-:S03]  /*23380*/  ULDC UR8, c[0x0][0x600] ;  /* 0x0001800000087ab9 */ /* 0x000fc60000000800 */
[----:B------:R-:W-:Y:S02]  /*23390*/  IMAD R13, R13, UR8, R2 ;  /* 0x000000080d0d7c24 */ /* 0x000fe4000f8e0202 */
[----:B------:R-:W-:-:S03]  /*233a0*/  IMAD.MOV.U32 R2, RZ, RZ, 0x1 ;  /* 0x00000001ff027424 */ /* 0x000fc600078e00ff */
[----:B------:R-:W-:Y:S02]  /*233b0*/  SEL R4, R13, R8, !P4 ;  /* 0x000000080d047207 */ /* 0x000fe40006000000 */
[----:B------:R-:W-:-:S07]  /*233c0*/  SEL R5, R8, R13, !P4 ;  /* 0x0000000d08057207 */ /* 0x000fce0006000000 */
.L_x_568:
[----:B------:R-:W-:Y:S05]  /*233d0*/  BSYNC B1 ;  /* 0x0000000000017941 */ /* 0x000fea0003800000 */
.L_x_567:
[----:B------:R-:W-:-:S13]  /*233e0*/  LOP3.LUT P0, RZ, R2, 0xff, RZ, 0xc0, !PT ;  /* 0x000000ff02ff7812 */ /* 0x000fda000780c0ff */
[----:B------:R-:W-:Y:S05]  /*233f0*/  @P0 BRA `(.L_x_571) ;  /* 0xfffffff4002c0947 */ /* 0x000fea000383ffff */
[----:B------:R-:W-:Y:S05]  /*23400*/  BSYNC B0 ;  /* 0x0000000000007941 */ /* 0x000fea0003800000 */
.L_x_560:
[----:B------:R-:W-:-:S03]  /*23410*/  UMOV UR8, 0xffffffff ;  /* 0xffffffff00087882 */ /* 0x000fc60000000000 */
[----:B------:R-:W-:Y:S05]  /*23420*/  BRA.DIV UR8, `(.L_x_572) ;  /* 0x0000000a08907947 */ /* 0x000fea000b800000 */
[----:B------:R-:W-:-:S13]  /*23430*/  ELECT P0, URZ, PT ;  /* 0x00000000003f782f */ /* 0x000fda0003800000 */
.L_x_596:
[----:B------:R-:W-:Y:S04]  /*23440*/  BSSY B0, `(.L_x_573) ;  /* 0x0000086000007945 */ /* 0x000fe80003800000 */
[----:B------:R-:W-:Y:S05]  /*23450*/  @!P0 BRA `(.L_x_574) ;  /* 0x0000000800108947 */ /* 0x000fea0003800000 */
[----:B------:R-:W-:-:S04]  /*23460*/  ULOP3.LUT UR8, UR13, 0x2, URZ, 0xfc, !UPT ;  /* 0x000000020d087892 */ /* 0x000fc8000f8efc3f */
[----:B------:R-:W-:-:S06]  /*23470*/  UISETP.NE.AND UP0, UPT, UR8, 0x3, UPT ;  /* 0x000000030800788c */ /* 0x000fcc000bf05270 */
[----:B------:R-:W-:-:S13]  /*23480*/  PLOP3.LUT P0, PT, PT, PT, UP0, 0x80, 0x0 ;  /* 0x000000000000781c */ /* 0x000fda0003f0f008 */
[----:B------:R-:W-:Y:S05]  /*23490*/  @!P0 BRA `(.L_x_575) ;  /* 0x0000000000048947 */ /* 0x000fea0003800000 */
[----:B------:R-:W-:Y:S01]  /*234a0*/  BPT.TRAP 0x1 ;  /* 0x000000040000795c */ /* 0x000fe20000300000 */
.L_x_575:
[----:B------:R-:W0:Y:S01]  /*234b0*/  S2R R3, SR_CgaCtaId ;  /* 0x0000000000037919 */ /* 0x000e220000008800 */
[----:B------:R-:W-:Y:S02]  /*234c0*/  MOV R0, 0x400 ;  /* 0x0000040000007802 */ /* 0x000fe40000000f00 */
[----:B------:R-:W-:Y:S02]  /*234d0*/  SHF.L.U32 R2, R6, 0x1f, RZ ;  /* 0x0000001f06027819 */ /* 0x000fe400000006ff */
[----:B0-----:R-:W-:-:S05]  /*234e0*/  LEA R0, R3, R0, 0x18 ;  /* 0x0000000003007211 */ /* 0x001fca00078ec0ff */
[----:B------:R-:W-:-:S04]  /*234f0*/  VIADD R0, R0, 0x70 ;  /* 0x0000007000007836 */ /* 0x000fc80000000000 */
[----:B------:R-:W-:-:S04]  /*23500*/  IMAD R3, R7, 0x8, R0 ;  /* 0x0000000807037824 */ /* 0x000fc800078e0200 */
[----:B------:R-:W0:Y:S02]  /*23510*/  SYNCS.PHASECHK.TRANS64.TRYWAIT P0, [R3+URZ], R2 ;  /* 0x00000002030075a7 */ /* 0x000e24000800017f */
[----:B0-----:R-:W-:Y:S05]  /*23520*/  @!P0 BRA `(.L_x_576) ;  /* 0x0000000800708947 */ /* 0x001fea0003800000 */
.L_x_597:
[----:B------:R-:W-:-:S05]  /*23530*/  VIADD R7, R7, 0x1 ;  /* 0x0000000107077836 */ /* 0x000fca0000000000 */
[----:B------:R-:W-:-:S04]  /*23540*/  ISETP.NE.AND P0, PT, R7, 0xe, PT ;  /* 0x0000000e0700780c */ /* 0x000fc80003f05270 */
[----:B0-----:R-:W-:Y:S02]  /*23550*/  SEL R3, RZ, 0x1, P0 ;  /* 0x00000001ff037807 */ /* 0x001fe40000000000 */
[----:B------:R-:W-:Y:S02]  /*23560*/  SEL R7, R7, RZ, P0 ;  /* 0x000000ff07077207 */ /* 0x000fe40000000000 */
[----:B------:R-:W-:-:S03]  /*23570*/  LOP3.LUT R6, R6, R3, RZ, 0x3c, !PT ;  /* 0x0000000306067212 */ /* 0x000fc600078e3cff */
[----:B------:R-:W-:Y:S01]  /*23580*/  IMAD R3, R7, 0x8, R0 ;  /* 0x0000000807037824 */ /* 0x000fe200078e0200 */
[----:B------:R-:W-:-:S04]  /*23590*/  SHF.L.U32 R2, R6, 0x1f, RZ ;  /* 0x0000001f06027819 */ /* 0x000fc800000006ff */
[----:B------:R-:W0:Y:S02]  /*235a0*/  SYNCS.PHASECHK.TRANS64.TRYWAIT P0, [R3+URZ], R2 ;  /* 0x00000002030075a7 */ /* 0x000e24000800017f */
[----:B0-----:R-:W-:Y:S05]  /*235b0*/  @!P0 BRA `(.L_x_577) ;  /* 0x0000000800608947 */ /* 0x001fea0003800000 */
.L_x_598:
[----:B0-----:R-:W-:-:S05]  /*235c0*/  VIADD R2, R7, 0x1 ;  /* 0x0000000107027836 */ /* 0x001fca0000000000 */
[----:B------:R-:W-:-:S04]  /*235d0*/  ISETP.NE.AND P0, PT, R2, 0xe, PT ;  /* 0x0000000e0200780c */ /* 0x000fc80003f05270 */
[----:B------:R-:W-:Y:S02]  /*235e0*/  SEL R3, RZ, 0x1, P0 ;  /* 0x00000001ff037807 */ /* 0x000fe40000000000 */
[----:B------:R-:W-:Y:S02]  /*235f0*/  SEL R5, R2, RZ, P0 ;  /* 0x000000ff02057207 */ /* 0x000fe40000000000 */
[----:B------:R-:W-:-:S03]  /*23600*/  LOP3.LUT R6, R6, R3, RZ, 0x3c, !PT ;  /* 0x0000000306067212 */ /* 0x000fc600078e3cff */
[----:B------:R-:W-:Y:S01]  /*23610*/  IMAD R3, R5, 0x8, R0 ;  /* 0x0000000805037824 */ /* 0x000fe200078e0200 */
[----:B------:R-:W-:-:S04]  /*23620*/  SHF.L.U32 R2, R6, 0x1f, RZ ;  /* 0x0000001f06027819 */ /* 0x000fc800000006ff */
[----:B------:R-:W0:Y:S02]  /*23630*/  SYNCS.PHASECHK.TRANS64.TRYWAIT P0, [R3+URZ], R2 ;  /* 0x00000002030075a7 */ /* 0x000e24000800017f */
[----:B0-----:R-:W-:Y:S05]  /*23640*/  @!P0 BRA `(.L_x_578) ;  /* 0x0000000800508947 */ /* 0x001fea0003800000 */
.L_x_599:
        /* <DEDUP_REMOVED lines=9> */
.L_x_600:
        /* <DEDUP_REMOVED lines=9> */
.L_x_601:
        /* <DEDUP_REMOVED lines=9> */
.L_x_602:
        /* <DEDUP_REMOVED lines=9> */
.L_x_603:
        /* <DEDUP_REMOVED lines=9> */
.L_x_604:
        /* <DEDUP_REMOVED lines=9> */
.L_x_605:
        /* <DEDUP_REMOVED lines=9> */
.L_x_606:
        /* <DEDUP_REMOVED lines=9> */
.L_x_607:
        /* <DEDUP_REMOVED lines=9> */
.L_x_608:
        /* <DEDUP_REMOVED lines=9> */
.L_x_609:
[----:B0-----:R-:W-:-:S05]  /*23bf0*/  VIADD R2, R5, 0x1 ;  /* 0x0000000105027836 */ /* 0x001fca0000000000 */
[----:B------:R-:W-:-:S04]  /*23c00*/  ISETP.NE.AND P0, PT, R2, 0xe, PT ;  /* 0x0000000e0200780c */ /* 0x000fc80003f05270 */
[----:B------:R-:W-:Y:S02]  /*23c10*/  SEL R4, RZ, 0x1, P0 ;  /* 0x00000001ff047807 */ /* 0x000fe40000000000 */
[----:B------:R-:W-:Y:S02]  /*23c20*/  SEL R3, R2, RZ, P0 ;  /* 0x000000ff02037207 */ /* 0x000fe40000000000 */
[----:B------:R-:W-:-:S03]  /*23c30*/  LOP3.LUT R4, R7, R4, RZ, 0x3c, !PT ;  /* 0x0000000407047212 */ /* 0x000fc600078e3cff */
[----:B------:R-:W-:Y:S01]  /*23c40*/  IMAD R3, R3, 0x8, R0 ;  /* 0x0000000803037824 */ /* 0x000fe200078e0200 */
[----:B------:R-:W-:-:S07]  /*23c50*/  SHF.L.U32 R0, R4, 0x1f, RZ ;  /* 0x0000001f04007819 */ /* 0x000fce00000006ff */
.L_x_589:
[----:B0-----:R0:W1:Y:S02]  /*23c60*/  SYNCS.PHASECHK.TRANS64.TRYWAIT P0, [R3+URZ], R0 ;  /* 0x00000000030075a7 */ /* 0x001064000800017f */
[----:B-1----:R-:W-:Y:S05]  /*23c70*/  @!P0 NANOSLEEP.SYNCS 0x989680 ;  /* 0x009896800000895d */ /* 0x002fea0003900000 */
[----:B------:R-:W1:Y:S02]  /*23c80*/  @!P0 SYNCS.PHASECHK.TRANS64 P0, [R3+URZ], R0 ;  /* 0x00000000030085a7 */ /* 0x000e64000800007f */
[----:B-1----:R-:W-:Y:S05]  /*23c90*/  @!P0 BRA `(.L_x_589) ;  /* 0xfffffffc00f08947 */ /* 0x002fea000383ffff */
.L_x_574:
[----:B------:R-:W-:Y:S05]  /*23ca0*/  BSYNC B0 ;  /* 0x0000000000007941 */ /* 0x000fea0003800000 */
.L_x_573:
[----:B------:R-:W-:Y:S05]  /*23cb0*/  EXIT ;  /* 0x000000000000794d */ /* 0x000fea0003800000 */
.L_x_22:
[----:B--2---:R-:W-:-:S04]  /*23cc0*/  IMAD.U32 R3, RZ, RZ, UR7 ;  /* 0x00000007ff037e24 */ /* 0x004fc8000f8e00ff */
[----:B------:R2:W4:Y:S03]  /*23cd0*/  SYNCS.PHASECHK.TRANS64.TRYWAIT P0, [R3+URZ], R0 ;  /* 0x00000000030075a7 */ /* 0x000526000800017f */
[----:B----4-:R-:W-:Y:S05]  /*23ce0*/  @!P0 NANOSLEEP.SYNCS 0x989680 ;  /* 0x009896800000895d */ /* 0x010fea0003900000 */
[----:B------:R-:W4:Y:S02]  /*23cf0*/  @!P0 SYNCS.PHASECHK.TRANS64 P0, [R3+URZ], R0 ;  /* 0x00000000030085a7 */ /* 0x000f24000800007f */
[----:B----4-:R-:W-:Y:S05]  /*23d00*/  @!P0 BRA `(.L_x_22) ;  /* 0xfffffffc00ec8947 */ /* 0x010fea000383ffff */
[----:B------:R-:W-:Y:S05]  /*23d10*/  BRA `(.L_x_21) ;  /* 0xfffffdf000a07947 */ /* 0x000fea000383ffff */
.L_x_28:
[----:B-----5:R4:W-:Y:S02]  /*23d20*/  STL [R1+0x478], R0 ;  /* 0x0004780001007387 */ /* 0x0209e40000100800 */
[----:B----4-:R-:W-:-:S04]  /*23d30*/  IMAD.U32 R0, RZ, RZ, UR15 ;  /* 0x0000000fff007e24 */ /* 0x010fc8000f8e00ff */
[----:B------:R4:W0:Y:S03]  /*23d40*/  SYNCS.PHASECHK.TRANS64.TRYWAIT P0, [R0+URZ], R3 ;  /* 0x00000003000075a7 */ /* 0x000826000800017f */
[----:B0-----:R-:W-:Y:S05]  /*23d50*/  @!P0 NANOSLEEP.SYNCS 0x989680 ;  /* 0x009896800000895d */ /* 0x001fea0003900000 */
[----:B------:R4:W0:Y:S02]  /*23d60*/  @!P0 SYNCS.PHASECHK.TRANS64 P0, [R0+URZ], R3 ;  /* 0x00000003000085a7 */ /* 0x000824000800007f */
[----:B----4-:R4:W5:Y:S02]  /*23d70*/  LDL.LU R0, [R1+0x478] ;  /* 0x0004780001007983 */ /* 0x0109640000300800 */
[----:B0---4-:R-:W-:Y:S05]  /*23d80*/  @!P0 BRA `(.L_x_28) ;  /* 0xfffffffc00e48947 */ /* 0x011fea000383ffff */
[----:B------:R-:W-:Y:S05]  /*23d90*/  BRA `(.L_x_27) ;  /* 0xfffffe2800807947 */ /* 0x000fea000383ffff */
.L_x_561:
[----:B------:R-:W-:Y:S01]  /*23da0*/  BSSY B1, `(.L_x_590) ;  /* 0x0000006000017945 */ /* 0x000fe20003800000 */
[----:B------:R-:W-:-:S07]  /*23db0*/  IMAD.MOV.U32 R2, RZ, RZ, -0x1 ;  /* 0xffffffffff027424 */ /* 0x000fce00078e00ff */
[----:B------:R-:W-:Y:S05]  /*23dc0*/  WARPSYNC.COLLECTIVE R2, `(.L_x_591) ;  /* 0x00000000020c7348 */ /* 0x000fea0003c00000 */
[----:B------:R-:W-:Y:S02]  /*23dd0*/  ELECT P0, UR62, PT ;  /* 0x00000000003e782f */ /* 0x000fe40003800000 */
[----:B------:R-:W-:Y:S01]  /*23de0*/  MOV R2, UR62 ;  /* 0x0000003e00027c02 */ /* 0x000fe20008000f00 */
[----:B------:R-:W-:Y:S10]  /*23df0*/  ENDCOLLECTIVE ;  /* 0x000000000000791b */ /* 0x000ff40003800000 */
.L_x_591:
[----:B------:R-:W-:Y:S05]  /*23e00*/  BSYNC B1 ;  /* 0x0000000000017941 */ /* 0x000fea0003800000 */
.L_x_590:
[----:B------:R-:W-:Y:S05]  /*23e10*/  BRA `(.L_x_592) ;  /* 0xffffffe800b07947 */ /* 0x000fea000383ffff */
.L_x_564:
[----:B0-----:R0:W1:Y:S02]  /*23e20*/  SYNCS.PHASECHK.TRANS64.TRYWAIT P0, [R12+URZ+0x70], R11 ;  /* 0x0000700b0c0075a7 */ /* 0x001064000800017f */
[----:B-1----:R-:W-:Y:S05]  /*23e30*/  @!P0 NANOSLEEP.SYNCS 0x989680 ;  /* 0x009896800000895d */ /* 0x002fea0003900000 */
[----:B------:R-:W1:Y:S02]  /*23e40*/  @!P0 SYNCS.PHASECHK.TRANS64 P0, [R12+URZ+0x70], R11 ;  /* 0x0000700b0c0085a7 */ /* 0x000e64000800007f */
[----:B-1----:R-:W-:Y:S05]  /*23e50*/  @!P0 BRA `(.L_x_564) ;  /* 0xfffffffc00f08947 */ /* 0x002fea000383ffff */
[----:B------:R-:W-:Y:S05]  /*23e60*/  BRA `(.L_x_593) ;  /* 0xffffffe800e87947 */ /* 0x000fea000383ffff */
.L_x_572:
[----:B------:R-:W-:Y:S01]  /*23e70*/  BSSY B0, `(.L_x_594) ;  /* 0x0000006000007945 */ /* 0x000fe20003800000 */
[----:B------:R-:W-:-:S07]  /*23e80*/  IMAD.MOV.U32 R2, RZ, RZ, -0x1 ;  /* 0xffffffffff027424 */ /* 0x000fce00078e00ff */
[----:B------:R-:W-:Y:S05]  /*23e90*/  WARPSYNC.COLLECTIVE R2, `(.L_x_595) ;  /* 0x00000000020c7348 */ /* 0x000fea0003c00000 */
[----:B------:R-:W-:Y:S02]  /*23ea0*/  ELECT P0, UR62, PT ;  /* 0x00000000003e782f */ /* 0x000fe40003800000 */
[----:B------:R-:W-:Y:S01]  /*23eb0*/  MOV R2, UR62 ;  /* 0x0000003e00027c02 */ /* 0x000fe20008000f00 */
[----:B------:R-:W-:Y:S10]  /*23ec0*/  ENDCOLLECTIVE ;  /* 0x000000000000791b */ /* 0x000ff40003800000 */
.L_x_595:
[----:B------:R-:W-:Y:S05]  /*23ed0*/  BSYNC B0 ;  /* 0x0000000000007941 */ /* 0x000fea0003800000 */
.L_x_594:
[----:B------:R-:W-:Y:S05]  /*23ee0*/  BRA `(.L_x_596) ;  /* 0xfffffff400547947 */ /* 0x000fea000383ffff */
.L_x_576:
[----:B0-----:R0:W1:Y:S02]  /*23ef0*/  SYNCS.PHASECHK.TRANS64.TRYWAIT P0, [R3+URZ], R2 ;  /* 0x00000002030075a7 */ /* 0x001064000800017f */
[----:B-1----:R-:W-:Y:S05]  /*23f00*/  @!P0 NANOSLEEP.SYNCS 0x989680 ;  /* 0x009896800000895d */ /* 0x002fea0003900000 */
[----:B------:R-:W1:Y:S02]  /*23f10*/  @!P0 SYNCS.PHASECHK.TRANS64 P0, [R3+URZ], R2 ;  /* 0x00000002030085a7 */ /* 0x000e64000800007f */
[----:B-1----:R-:W-:Y:S05]  /*23f20*/  @!P0 BRA `(.L_x_576) ;  /* 0xfffffffc00f08947 */ /* 0x002fea000383ffff */
[----:B------:R-:W-:Y:S05]  /*23f30*/  BRA `(.L_x_597) ;  /* 0xfffffff4007c7947 */ /* 0x000fea000383ffff */
.L_x_577:
[----:B0-----:R0:W1:Y:S02]  /*23f40*/  SYNCS.PHASECHK.TRANS64.TRYWAIT P0, [R3+URZ], R2 ;  /* 0x00000002030075a7 */ /* 0x001064000800017f */
[----:B-1----:R-:W-:Y:S05]  /*23f50*/  @!P0 NANOSLEEP.SYNCS 0x989680 ;  /* 0x009896800000895d */ /* 0x002fea0003900000 */
[----:B------:R-:W1:Y:S02]  /*23f60*/  @!P0 SYNCS.PHASECHK.TRANS64 P0, [R3+URZ], R2 ;  /* 0x00000002030085a7 */ /* 0x000e64000800007f */
[----:B-1----:R-:W-:Y:S05]  /*23f70*/  @!P0 BRA `(.L_x_577) ;  /* 0xfffffffc00f08947 */ /* 0x002fea000383ffff */
[----:B------:R-:W-:Y:S05]  /*23f80*/  BRA `(.L_x_598) ;  /* 0xfffffff4008c7947 */ /* 0x000fea000383ffff */
.L_x_578:
[----:B0-----:R0:W1:Y:S02]  /*23f90*/  SYNCS.PHASECHK.TRANS64.TRYWAIT P0, [R3+URZ], R2 ;  /* 0x00000002030075a7 */ /* 0x001064000800017f */
[----:B-1----:R-:W-:Y:S05]  /*23fa0*/  @!P0 NANOSLEEP.SYNCS 0x989680 ;  /* 0x009896800000895d */ /* 0x002fea0003900000 */
[----:B------:R-:W1:Y:S02]  /*23fb0*/  @!P0 SYNCS.PHASECHK.TRANS64 P0, [R3+URZ], R2 ;  /* 0x00000002030085a7 */ /* 0x000e64000800007f */
[----:B-1----:R-:W-:Y:S05]  /*23fc0*/  @!P0 BRA `(.L_x_578) ;  /* 0xfffffffc00f08947 */ /* 0x002fea000383ffff */
[----:B------:R-:W-:Y:S05]  /*23fd0*/  BRA `(.L_x_599) ;  /* 0xfffffff4009c7947 */ /* 0x000fea000383ffff */
.L_x_579:
[----:B0-----:R0:W1:Y:S02]  /*23fe0*/  SYNCS.PHASECHK.TRANS64.TRYWAIT P0, [R3+URZ], R2 ;  /* 0x00000002030075a7 */ /* 0x001064000800017f */
[----:B-1----:R-:W-:Y:S05]  /*23ff0*/  @!P0 NANOSLEEP.SYNCS 0x989680 ;  /* 0x009896800000895d */ /* 0x002fea0003900000 */
[----:B------:R-:W1:Y:S02]  /*24000*/  @!P0 SYNCS.PHASECHK.TRANS64 P0, [R3+URZ], R2 ;  /* 0x00000002030085a7 */ /* 0x000e64000800007f */
[----:B-1----:R-:W-:Y:S05]  /*24010*/  @!P0 BRA `(.L_x_579) ;  /* 0xfffffffc00f08947 */ /* 0x002fea000383ffff */
[----:B------:R-:W-:Y:S05]  /*24020*/  BRA `(.L_x_600) ;  /* 0xfffffff400ac7947 */ /* 0x000fea000383ffff */
.L_x_580:
[----:B0-----:R0:W1:Y:S02]  /*24030*/  SYNCS.PHASECHK.TRANS64.TRYWAIT P0, [R3+URZ], R2 ;  /* 0x00000002030075a7 */ /* 0x001064000800017f */
[----:B-1----:R-:W-:Y:S05]  /*24040*/  @!P0 NANOSLEEP.SYNCS 0x989680 ;  /* 0x009896800000895d */ /* 0x002fea0003900000 */
[----:B------:R-:W1:Y:S02]  /*24050*/  @!P0 SYNCS.PHASECHK.TRANS64 P0, [R3+URZ], R2 ;  /* 0x00000002030085a7 */ /* 0x000e64000800007f */
[----:B-1----:R-:W-:Y:S05]  /*24060*/  @!P0 BRA `(.L_x_580) ;  /* 0xfffffffc00f08947 */ /* 0x002fea000383ffff */
[----:B------:R-:W-:Y:S05]  /*24070*/  BRA `(.L_x_601) ;  /* 0xfffffff400bc7947 */ /* 0x000fea000383ffff */
.L_x_581:
[----:B0-----:R0:W1:Y:S02]  /*24080*/  SYNCS.PHASECHK.TRANS64.TRYWAIT P0, [R3+URZ], R2 ;  /* 0x00000002030075a7 */ /* 0x001064000800017f */
[----:B-1----:R-:W-:Y:S05]  /*24090*/  @!P0 NANOSLEEP.SYNCS 0x989680 ;  /* 0x009896800000895d */ /* 0x002fea0003900000 */
[----:B------:R-:W1:Y:S02]  /*240a0*/  @!P0 SYNCS.PHASECHK.TRANS64 P0, [R3+URZ], R2 ;  /* 0x00000002030085a7 */ /* 0x000e64000800007f */
[----:B-1----:R-:W-:Y:S05]  /*240b0*/  @!P0 BRA `(.L_x_581) ;  /* 0xfffffffc00f08947 */ /* 0x002fea000383ffff */
[----:B------:R-:W-:Y:S05]  /*240c0*/  BRA `(.L_x_602) ;  /* 0xfffffff400cc7947 */ /* 0x000fea000383ffff */
.L_x_582:
[----:B0-----:R0:W1:Y:S02]  /*240d0*/  SYNCS.PHASECHK.TRANS64.TRYWAIT P0, [R3+URZ], R2 ;  /* 0x00000002030075a7 */ /* 0x001064000800017f */
[----:B-1----:R-:W-:Y:S05]  /*240e0*/  @!P0 NANOSLEEP.SYNCS 0x989680 ;  /* 0x009896800000895d */ /* 0x002fea0003900000 */
[----:B------:R-:W1:Y:S02]  /*240f0*/  @!P0 SYNCS.PHASECHK.TRANS64 P0, [R3+URZ], R2 ;  /* 0x00000002030085a7 */ /* 0x000e64000800007f */
[----:B-1----:R-:W-:Y:S05]  /*24100*/  @!P0 BRA `(.L_x_582) ;  /* 0xfffffffc00f08947 */ /* 0x002fea000383ffff */
[----:B------:R-:W-:Y:S05]  /*24110*/  BRA `(.L_x_603) ;  /* 0xfffffff400dc7947 */ /* 0x000fea000383ffff */
.L_x_583:
[----:B0-----:R0:W1:Y:S02]  /*24120*/  SYNCS.PHASECHK.TRANS64.TRYWAIT P0, [R3+URZ], R2 ;  /* 0x00000002030075a7 */ /* 0x001064000800017f */
[----:B-1----:R-:W-:Y:S05]  /*24130*/  @!P0 NANOSLEEP.SYNCS 0x989680 ;  /* 0x009896800000895d */ /* 0x002fea0003900000 */
[----:B------:R-:W1:Y:S02]  /*24140*/  @!P0 SYNCS.PHASECHK.TRANS64 P0, [R3+URZ], R2 ;  /* 0x00000002030085a7 */ /* 0x000e64000800007f */
[----:B-1----:R-:W-:Y:S05]  /*24150*/  @!P0 BRA `(.L_x_583) ;  /* 0xfffffffc00f08947 */ /* 0x002fea000383ffff */
[----:B------:R-:W-:Y:S05]  /*24160*/  BRA `(.L_x_604) ;  /* 0xfffffff400ec7947 */ /* 0x000fea000383ffff */
.L_x_584:
[----:B0-----:R0:W1:Y:S02]  /*24170*/  SYNCS.PHASECHK.TRANS64.TRYWAIT P0, [R3+URZ], R2 ;  /* 0x00000002030075a7 */ /* 0x001064000800017f */
[----:B-1----:R-:W-:Y:S05]  /*24180*/  @!P0 NANOSLEEP.SYNCS 0x989680 ;  /* 0x009896800000895d */ /* 0x002fea0003900000 */
[----:B------:R-:W1:Y:S02]  /*24190*/  @!P0 SYNCS.PHASECHK.TRANS64 P0, [R3+URZ], R2 ;  /* 0x00000002030085a7 */ /* 0x000e64000800007f */
[----:B-1----:R-:W-:Y:S05]  /*241a0*/  @!P0 BRA `(.L_x_584) ;  /* 0xfffffffc00f08947 */ /* 0x002fea000383ffff */
[----:B------:R-:W-:Y:S05]  /*241b0*/  BRA `(.L_x_605) ;  /* 0xfffffff400fc7947 */ /* 0x000fea000383ffff */
.L_x_585:
[----:B0-----:R0:W1:Y:S02]  /*241c0*/  SYNCS.PHASECHK.TRANS64.TRYWAIT P0, [R3+URZ], R2 ;  /* 0x00000002030075a7 */ /* 0x001064000800017f */
[----:B-1----:R-:W-:Y:S05]  /*241d0*/  @!P0 NANOSLEEP.SYNCS 0x989680 ;  /* 0x009896800000895d */ /* 0x002fea0003900000 */
[----:B------:R-:W1:Y:S02]  /*241e0*/  @!P0 SYNCS.PHASECHK.TRANS64 P0, [R3+URZ], R2 ;  /* 0x00000002030085a7 */ /* 0x000e64000800007f */
[----:B-1----:R-:W-:Y:S05]  /*241f0*/  @!P0 BRA `(.L_x_585) ;  /* 0xfffffffc00f08947 */ /* 0x002fea000383ffff */
[----:B------:R-:W-:Y:S05]  /*24200*/  BRA `(.L_x_606) ;  /* 0xfffffff8000c7947 */ /* 0x000fea000383ffff */
.L_x_586:
[----:B0-----:R0:W1:Y:S02]  /*24210*/  SYNCS.PHASECHK.TRANS64.TRYWAIT P0, [R3+URZ], R2 ;  /* 0x00000002030075a7 */ /* 0x001064000800017f */
[----:B-1----:R-:W-:Y:S05]  /*24220*/  @!P0 NANOSLEEP.SYNCS 0x989680 ;  /* 0x009896800000895d */ /* 0x002fea0003900000 */
[----:B------:R-:W1:Y:S02]  /*24230*/  @!P0 SYNCS.PHASECHK.TRANS64 P0, [R3+URZ], R2 ;  /* 0x00000002030085a7 */ /* 0x000e64000800007f */
[----:B-1----:R-:W-:Y:S05]  /*24240*/  @!P0 BRA `(.L_x_586) ;  /* 0xfffffffc00f08947 */ /* 0x002fea000383ffff */
[----:B------:R-:W-:Y:S05]  /*24250*/  BRA `(.L_x_607) ;  /* 0xfffffff8001c7947 */ /* 0x000fea000383ffff */
.L_x_587:
[----:B0-----:R0:W1:Y:S02]  /*24260*/  SYNCS.PHASECHK.TRANS64.TRYWAIT P0, [R3+URZ], R2 ;  /* 0x00000002030075a7 */ /* 0x001064000800017f */
[----:B-1----:R-:W-:Y:S05]  /*24270*/  @!P0 NANOSLEEP.SYNCS 0x989680 ;  /* 0x009896800000895d */ /* 0x002fea0003900000 */
[----:B------:R-:W1:Y:S02]  /*24280*/  @!P0 SYNCS.PHASECHK.TRANS64 P0, [R3+URZ], R2 ;  /* 0x00000002030085a7 */ /* 0x000e64000800007f */
[----:B-1----:R-:W-:Y:S05]  /*24290*/  @!P0 BRA `(.L_x_587) ;  /* 0xfffffffc00f08947 */ /* 0x002fea000383ffff */
[----:B------:R-:W-:Y:S05]  /*242a0*/  BRA `(.L_x_608) ;  /* 0xfffffff8002c7947 */ /* 0x000fea000383ffff */
.L_x_588:
[----:B0-----:R0:W1:Y:S02]  /*242b0*/  SYNCS.PHASECHK.TRANS64.TRYWAIT P0, [R3+URZ], R2 ;  /* 0x00000002030075a7 */ /* 0x001064000800017f */
[----:B-1----:R-:W-:Y:S05]  /*242c0*/  @!P0 NANOSLEEP.SYNCS 0x989680 ;  /* 0x009896800000895d */ /* 0x002fea0003900000 */
[----:B------:R-:W1:Y:S02]  /*242d0*/  @!P0 SYNCS.PHASECHK.TRANS64 P0, [R3+URZ], R2 ;  /* 0x00000002030085a7 */ /* 0x000e64000800007f */
[----:B-1----:R-:W-:Y:S05]  /*242e0*/  @!P0 BRA `(.L_x_588) ;  /* 0xfffffffc00f08947 */ /* 0x002fea000383ffff */
[----:B------:R-:W-:Y:S05]  /*242f0*/  BRA `(.L_x_609) ;  /* 0xfffffff8003c7947 */ /* 0x000fea000383ffff */
.L_x_610:
[----:B------:R-:W-:-:S00]  /*24300*/  BRA `(.L_x_610) ;  /* 0xfffffffc00fc7947 */ /* 0x000fc0000383ffff */
[----:B------:R-:W-:-:S00]  /*24310*/  NOP ;  /* 0x0000000000007918 */ /* 0x000fc00000000000 */
        /* <DEDUP_REMOVED lines=14> */
.L_x_611:


//--------------------- .nv.shared._ZN7cutlass13device_kernelINS_4gemm6kernel13GemmUniversalIN4cute5tupleIJiiiiEEENS1_10collective13CollectiveMmaINS1_37MainloopSm90TmaGmmaWarpSpecializedFP8ILi14ENS5_IJNS4_1CILi4EEENSA_ILi1EEESC_EEENS1_35KernelTmaWarpSpecializedCooperativeEEENS5_IJNSA_ILi256EEESG_NSA_ILi32EEEEEENS_12float_e5m2_tENS5_IJlSC_lEEESJ_SK_NS4_8TiledMMAINS4_8MMA_AtomIJNS4_4SM904GMMA31MMA_64x256x32_F32E5M2E5M2_SS_TNILNSO_7ScaleInE1ELSQ_1EEEEEENS4_6LayoutINS5_IJNSA_ILi2EEESC_SC_EEENS5_IJSC_NSA_ILi0EEESW_EEEEENS5_IJNS4_10UnderscoreESZ_SZ_EEEEENS4_13SM90_TMA_LOADENS4_14ComposedLayoutINS4_7SwizzleILi1ELi4ELi3EEENS4_18smem_ptr_flag_bitsILi8EEENST_INS5_IJNSA_ILi8EEESH_EEENS5_IJSH_SC_EEEEEEEvNS4_8identityENS4_23SM90_TMA_LOAD_MULTICASTES1C_vS1D_EENS_8epilogue10collective6detail29Sm90TmaWarpSpecializedAdapterINS1H_15DefaultEpilogueISJ_SK_SK_NS1G_6thread17LinearCombinationISJ_Li1EffLNS1L_9ScaleType4KindE0ELNS_15FloatRoundStyleE2ESJ_EENS1_15EpilogueDefaultEEEEEvvEEEEvNT_6ParamsE --------------------------
	.section	.nv.shared._ZN7cutlass13device_kernelINS_4gemm6kernel13GemmUniversalIN4cute5tupleIJiiiiEEENS1_10collective13CollectiveMmaINS1_37MainloopSm90TmaGmmaWarpSpecializedFP8ILi14ENS5_IJNS4_1CILi4EEENSA_ILi1EEESC_EEENS1_35KernelTmaWarpSpecializedCooperativeEEENS5_IJNSA_ILi256EEESG_NSA_ILi32EEEEEENS_12float_e5m2_tENS5_IJlSC_lEEESJ_SK_NS4_8TiledMMAINS4_8MMA_AtomIJNS4_4SM904GMMA31MMA_64x256x32_F32E5M2E5M2_SS_TNILNSO_7ScaleInE1ELSQ_1EEEEEENS4_6LayoutINS5_IJNSA_ILi2EEESC_SC_EEENS5_IJSC_NSA_ILi0EEESW_EEEEENS5_IJNS4_10UnderscoreESZ_SZ_EEEEENS4_13SM90_TMA_LOADENS4_14ComposedLayoutINS4_7SwizzleILi1ELi4ELi3EEENS4_18smem_ptr_flag_bitsILi8EEENST_INS5_IJNSA_ILi8EEESH_EEENS5_IJSH_SC_EEEEEEEvNS4_8identityENS4_23SM90_TMA_LOAD_MULTICASTES1C_vS1D_EENS_8epilogue10collective6detail29Sm90TmaWarpSpecializedAdapterINS1H_15DefaultEpilogueISJ_SK_SK_NS1G_6thread17LinearCombinationISJ_Li1EffLNS1L_9ScaleType4KindE0ELNS_15FloatRoundStyleE2ESJ_EENS1_15EpilogueDefaultEEEEEvvEEEEvNT_6ParamsE,"aw",@nobits
	.sectionflags	@""
	.align	16
	.zero		1024


//--------------------- .nv.shared.reserved.0     --------------------------
	.section	.nv.shared.reserved.0,"aw",@nobits
	.weak		__nv_reservedSMEM_offset_0_alias
	.size		__nv_reservedSMEM_offset_0_alias, 0, 0
	.other		__nv_reservedSMEM_offset_0_alias,@"STO_CUDA_RESERVED_SHARED STV_DEFAULT"
__nv_reservedSMEM_offset_0_alias:
	.zero		0


//--------------------- .nv.global                --------------------------
	.section	.nv.global,"aw",@nobits
.nv.global:
	.type		_ZN40_INTERNAL_45136958_4_k_cu_e091aa28_255884cute1_E,@object
	.size		_ZN40_INTERNAL_45136958_4_k_cu_e091aa28_255884cute1_E,(_ZN40_INTERNAL_45136958_4_k_cu_e091aa28_255884cuda3std3__45__cpo6cbeginE - _ZN40_INTERNAL_45136958_4_k_cu_e091aa28_255884cute1_E)
_ZN40_INTERNAL_45136958_4_k_cu_e091aa28_255884cute1_E:
	.zero		1
	.type		_ZN40_INTERNAL_45136958_4_k_cu_e091aa28_255884cuda3std3__45__cpo6cbeginE,@object
	.size		_ZN40_INTERNAL_45136958_4_k_cu_e091aa28_255884cuda3std3__45__cpo6cbeginE,(_ZN40_INTERNAL_45136958_4_k_cu_e091aa28_255884cuda3std3__48in_placeE - _ZN40_INTERNAL_45136958_4_k_cu_e091aa28_255884cuda3std3__45__cpo6cbeginE)
_ZN40_INTERNAL_45136958_4_k_cu_e091aa28_255884cuda3std3__45__cpo6cbeginE:
	.zero		1
	.type		_ZN40_INTERNAL_45136958_4_k_cu_e091aa28_255884cuda3std3__48in_placeE,@object
	.size		_ZN40_INTERNAL_45136958_4_k_cu_e091aa28_255884cuda3std3__48in_placeE,(_ZN40_INTERNAL_45136958_4_k_cu_e091aa28_255884cuda3std6ranges3__45__cpo9iter_moveE - _ZN40_INTERNAL_45136958_4_k_cu_e091aa28_255884cuda3std3__48in_placeE)
_ZN40_INTERNAL_45136958_4_k_cu_e091aa28_255884cuda3std3__48in_placeE:
	.zero		1
	.type		_ZN40_INTERNAL_45136958_4_k_cu_e091aa28_255884cuda3std6ranges3__45__cpo9iter_moveE,@object
	.size		_ZN40_INTERNAL_45136958_4_k_cu_e091aa28_255884cuda3std6ranges3__45__cpo9iter_moveE,(_ZN40_INTERNAL_45136958_4_k_cu_e091aa28_255884cuda3std3__45__cpo5beginE - _ZN40_INTERNAL_45136958_4_k_cu_e091aa28_255884cuda3std6ranges3__45__cpo9iter_moveE)
_ZN40_INTERNAL_45136958_4_k_cu_e091aa28_255884cuda3std6ranges3__45__cpo9iter_moveE:
	.zero		1
	.type		_ZN40_INTERNAL_45136958_4_k_cu_e091aa28_255884cuda3std3__45__cpo5beginE,@object
	.size		_ZN40_INTERNAL_45136958_4_k_cu_e091aa28_255884cuda3std3__45__cpo5beginE,(_ZN40_INTERNAL_45136958_4_k_cu_e091aa28_255884cuda3std3__442_GLOBAL__N__45136958_4_k_cu_e091aa28_255886ignoreE - _ZN40_INTERNAL_45136958_4_k_cu_e091aa28_255884cuda3std3__45__cpo5beginE)
_ZN40_INTERNAL_45136958_4_k_cu_e091aa28_255884cuda3std3__45__cpo5beginE:
	.zero		1
	.type		_ZN40_INTERNAL_45136958_4_k_cu_e091aa28_255884cuda3std3__442_GLOBAL__N__45136958_4_k_cu_e091aa28_255886ignoreE,@object
	.size		_ZN40_INTERNAL_45136958_4_k_cu_e091aa28_255884cuda3std3__442_GLOBAL__N__45136958_4_k_cu_e091aa28_255886ignoreE,(_ZN40_INTERNAL_45136958_4_k_cu_e091aa28_255884cute7productE - _ZN40_INTERNAL_45136958_4_k_cu_e091aa28_255884cuda3std3__442_GLOBAL__N__45136958_4_k_cu_e091aa28_255886ignoreE)
_ZN40_INTERNAL_45136958_4_k_cu_e091aa28_255884cuda3std3__442_GLOBAL__N__45136958_4_k_cu_e091aa28_255886ignoreE:
	.zero		1
	.type		_ZN40_INTERNAL_45136958_4_k_cu_e091aa28_255884cute7productE,@object
	.size		_ZN40_INTERNAL_45136958_4_k_cu_e091aa28_255884cute7productE,(_ZN40_INTERNAL_45136958_4_k_cu_e091aa28_255884cuda3std3__45__cpo3endE - _ZN40_INTERNAL_45136958_4_k_cu_e091aa28_255884cute7productE)
_ZN40_INTERNAL_45136958_4_k_cu_e091aa28_255884cute7productE:
	.zero		1
	.type		_ZN40_INTERNAL_45136958_4_k_cu_e091aa28_255884cuda3std3__45__cpo3endE,@object
	.size		_ZN40_INTERNAL_45136958_4_k_cu_e091aa28_255884cuda3std3__45__cpo3endE,(_ZN40_INTERNAL_45136958_4_k_cu_e091aa28_255884cuda3std3__419piecewise_constructE - _ZN40_INTERNAL_45136958_4_k_cu_e091aa28_255884cuda3std3__45__cpo3endE)
_ZN40_INTERNAL_45136958_4_k_cu_e091aa28_255884cuda3std3__45__cpo3endE:
	.zero		1
	.type		_ZN40_INTERNAL_45136958_4_k_cu_e091aa28_255884cuda3std3__419piecewise_constructE,@object
	.size		_ZN40_INTERNAL_45136958_4_k_cu_e091aa28_255884cuda3std3__419piecewise_constructE,(_ZN40_INTERNAL_45136958_4_k_cu_e091aa28_255884cuda3std3__45__cpo4cendE - _ZN40_INTERNAL_45136958_4_k_cu_e091aa28_255884cuda3std3__419piecewise_constructE)
_ZN40_INTERNAL_45136958_4_k_cu_e091aa28_255884cuda3std3__419piecewise_constructE:
	.zero		1
	.type		_ZN40_INTERNAL_45136958_4_k_cu_e091aa28_255884cuda3std3__45__cpo4cendE,@object
	.size		_ZN40_INTERNAL_45136958_4_k_cu_e091aa28_255884cuda3std3__45__cpo4cendE,(_ZN40_INTERNAL_45136958_4_k_cu_e091aa28_255884cuda3std6ranges3__45__cpo4swapE - _ZN40_INTERNAL_45136958_4_k_cu_e091aa28_255884cuda3std3__45__cpo4cendE)
_ZN40_INTERNAL_45136958_4_k_cu_e091aa28_255884cuda3std3__45__cpo4cendE:
	.zero		1
	.type		_ZN40_INTERNAL_45136958_4_k_cu_e091aa28_255884cuda3std6ranges3__45__cpo4swapE,@object
	.size		_ZN40_INTERNAL_45136958_4_k_cu_e091aa28_255884cuda3std6ranges3__45__cpo4swapE,(.L_7 - _ZN40_INTERNAL_45136958_4_k_cu_e091aa28_255884cuda3std6ranges3__45__cpo4swapE)
_ZN40_INTERNAL_45136958_4_k_cu_e091aa28_255884cuda3std6ranges3__45__cpo4swapE:
	.zero		1
.L_7:


//--------------------- .nv.constant0._ZN7cutlass13device_kernelINS_4gemm6kernel13GemmUniversalIN4cute5tupleIJiiiiEEENS1_10collective13CollectiveMmaINS1_37MainloopSm90TmaGmmaWarpSpecializedFP8ILi14ENS5_IJNS4_1CILi4EEENSA_ILi1EEESC_EEENS1_35KernelTmaWarpSpecializedCooperativeEEENS5_IJNSA_ILi256EEESG_NSA_ILi32EEEEEENS_12float_e5m2_tENS5_IJlSC_lEEESJ_SK_NS4_8TiledMMAINS4_8MMA_AtomIJNS4_4SM904GMMA31MMA_64x256x32_F32E5M2E5M2_SS_TNILNSO_7ScaleInE1ELSQ_1EEEEEENS4_6LayoutINS5_IJNSA_ILi2EEESC_SC_EEENS5_IJSC_NSA_ILi0EEESW_EEEEENS5_IJNS4_10UnderscoreESZ_SZ_EEEEENS4_13SM90_TMA_LOADENS4_14ComposedLayoutINS4_7SwizzleILi1ELi4ELi3EEENS4_18smem_ptr_flag_bitsILi8EEENST_INS5_IJNSA_ILi8EEESH_EEENS5_IJSH_SC_EEEEEEEvNS4_8identityENS4_23SM90_TMA_LOAD_MULTICASTES1C_vS1D_EENS_8epilogue10collective6detail29Sm90TmaWarpSpecializedAdapterINS1H_15DefaultEpilogueISJ_SK_SK_NS1G_6thread17LinearCombinationISJ_Li1EffLNS1L_9ScaleType4KindE0ELNS_15FloatRoundStyleE2ESJ_EENS1_15EpilogueDefaultEEEEEvvEEEEvNT_6ParamsE --------------------------
	.section	.nv.constant0._ZN7cutlass13device_kernelINS_4gemm6kernel13GemmUniversalIN4cute5tupleIJiiiiEEENS1_10collective13CollectiveMmaINS1_37MainloopSm90TmaGmmaWarpSpecializedFP8ILi14ENS5_IJNS4_1CILi4EEENSA_ILi1EEESC_EEENS1_35KernelTmaWarpSpecializedCooperativeEEENS5_IJNSA_ILi256EEESG_NSA_ILi32EEEEEENS_12float_e5m2_tENS5_IJlSC_lEEESJ_SK_NS4_8TiledMMAINS4_8MMA_AtomIJNS4_4SM904GMMA31MMA_64x256x32_F32E5M2E5M2_SS_TNILNSO_7ScaleInE1ELSQ_1EEEEEENS4_6LayoutINS5_IJNSA_ILi2EEESC_SC_EEENS5_IJSC_NSA_ILi0EEESW_EEEEENS5_IJNS4_10UnderscoreESZ_SZ_EEEEENS4_13SM90_TMA_LOADENS4_14ComposedLayoutINS4_7SwizzleILi1ELi4ELi3EEENS4_18smem_ptr_flag_bitsILi8EEENST_INS5_IJNSA_ILi8EEESH_EEENS5_IJSH_SC_EEEEEEEvNS4_8identityENS4_23SM90_TMA_LOAD_MULTICASTES1C_vS1D_EENS_8epilogue10collective6detail29Sm90TmaWarpSpecializedAdapterINS1H_15DefaultEpilogueISJ_SK_SK_NS1G_6thread17LinearCombinationISJ_Li1EffLNS1L_9ScaleType4KindE0ELNS_15FloatRoundStyleE2ESJ_EENS1_15EpilogueDefaultEEEEEvvEEEEvNT_6ParamsE,"a",@progbits
	.sectionflags	@""
	.align	4
.nv.constant0._ZN7cutlass13device_kernelINS_4gemm6kernel13GemmUniversalIN4cute5tupleIJiiiiEEENS1_10collective13CollectiveMmaINS1_37MainloopSm90TmaGmmaWarpSpecializedFP8ILi14ENS5_IJNS4_1CILi4EEENSA_ILi1EEESC_EEENS1_35KernelTmaWarpSpecializedCooperativeEEENS5_IJNSA_ILi256EEESG_NSA_ILi32EEEEEENS_12float_e5m2_tENS5_IJlSC_lEEESJ_SK_NS4_8TiledMMAINS4_8MMA_AtomIJNS4_4SM904GMMA31MMA_64x256x32_F32E5M2E5M2_SS_TNILNSO_7ScaleInE1ELSQ_1EEEEEENS4_6LayoutINS5_IJNSA_ILi2EEESC_SC_EEENS5_IJSC_NSA_ILi0EEESW_EEEEENS5_IJNS4_10UnderscoreESZ_SZ_EEEEENS4_13SM90_TMA_LOADENS4_14ComposedLayoutINS4_7SwizzleILi1ELi4ELi3EEENS4_18smem_ptr_flag_bitsILi8EEENST_INS5_IJNSA_ILi8EEESH_EEENS5_IJSH_SC_EEEEEEEvNS4_8identityENS4_23SM90_TMA_LOAD_MULTICASTES1C_vS1D_EENS_8epilogue10collective6detail29Sm90TmaWarpSpecializedAdapterINS1H_15DefaultEpilogueISJ_SK_SK_NS1G_6thread17LinearCombinationISJ_Li1EffLNS1L_9ScaleType4KindE0ELNS_15FloatRoundStyleE2ESJ_EENS1_15EpilogueDefaultEEEEEvvEEEEvNT_6ParamsE:
	.zero		1664


//--------------------- SYMBOLS --------------------------

	.type		.nv.reservedSmem.offset0,@object
	.size		.nv.reservedSmem.offset0,0x4
